// auto-generated by cutlass_sweep.gemm — config: {"arch": "sm_100", "cluster_m": 1, "cluster_n": 1, "dtype": "fp16", "dtype_b": "fp16", "layout": "nt", "stages": 0, "tile_k": 32, "tile_m": 64, "tile_n": 192}
#include "cutlass/cutlass.h"
#include "cutlass/gemm/collective/collective_builder.hpp"
#include "cutlass/gemm/device/gemm_universal_adapter.h"
#include "cutlass/gemm/kernel/gemm_universal.hpp"
#include "cutlass/epilogue/collective/collective_builder.hpp"

using ElemA = cutlass::half_t;
using ElemB = cutlass::half_t;
using ElemCD = cutlass::half_t;
using Acc  = float;
using TileShape    = cute::Shape<cute::_64, cute::_192, cute::_32>;
using ClusterShape = cute::Shape<cute::_1, cute::_1, cute::_1>;

using CollectiveEpilogue = typename cutlass::epilogue::collective::CollectiveBuilder<
    cutlass::arch::Sm100, cutlass::arch::OpClassTensorOp,
    TileShape, ClusterShape,
    cutlass::epilogue::collective::EpilogueTileAuto,
    Acc, Acc,
    ElemCD, cutlass::layout::RowMajor, 128 / cutlass::sizeof_bits<ElemCD>::value,
    ElemCD, cutlass::layout::RowMajor, 128 / cutlass::sizeof_bits<ElemCD>::value,
    cutlass::epilogue::collective::EpilogueScheduleAuto
  >::CollectiveOp;

using CollectiveMainloop = typename cutlass::gemm::collective::CollectiveBuilder<
    cutlass::arch::Sm100, cutlass::arch::OpClassTensorOp,
    ElemA, cutlass::layout::RowMajor, 128 / cutlass::sizeof_bits<ElemA>::value,
    ElemB, cutlass::layout::ColumnMajor, 128 / cutlass::sizeof_bits<ElemB>::value,
    Acc,
    TileShape, ClusterShape,
    cutlass::gemm::collective::StageCountAutoCarveout<static_cast<int>(sizeof(typename CollectiveEpilogue::SharedStorage))>,
    cutlass::gemm::collective::KernelScheduleAuto
  >::CollectiveOp;

using GemmKernel = cutlass::gemm::kernel::GemmUniversal<
    cute::Shape<int,int,int,int>,
    CollectiveMainloop,
    CollectiveEpilogue
>;
using Gemm = cutlass::gemm::device::GemmUniversalAdapter<GemmKernel>;

// Force the device kernel symbol into the cubin without needing a host main.
auto* _anchor = &cutlass::device_kernel<GemmKernel>;


// ===== COMPILED SASS (sm_100a) =====

	.target	sm_100a

	.elftype	@"ET_EXEC"


//--------------------- .note.nv.tkinfo           --------------------------
	.section	.note.nv.tkinfo,"",@"SHT_NOTE"
	.sectionflags	@"SHF_NOTE_NV_TKINFO"
	.tkinfo
        /*0018*/ 	.word	0x00000002
        /*0030*/ 	.string	""
        /*0030*/ 	.string	"ptxas"
        /*0030*/ 	.string	"Cuda compilation tools, release 13.0, V13.0.88"
        /*0030*/ 	.string	"Build cuda_13.0.r13.0/compiler.36424714_0"
        /*0030*/ 	.string	"-arch sm_100a -m 64 "



//--------------------- .note.nv.cuinfo           --------------------------
	.section	.note.nv.cuinfo,"",@"SHT_NOTE"
	.sectionflags	@"SHF_NOTE_NV_CUINFO"
        /*0018*/ 	.short	0x0002
        /*001a*/ 	.short	0x0064
        /*001c*/ 	.short	0x0082
	.zero		2


//--------------------- .nv.info                  --------------------------
	.section	.nv.info,"",@"SHT_CUDA_INFO"
	.align	4


	//----- nvinfo : EIATTR_REGCOUNT
	.align		4
        /*0000*/ 	.byte	0x04, 0x2f
        /*0002*/ 	.short	(.L_19 - .L_18)
	.align		4
.L_18:
        /*0004*/ 	.word	index@(_ZN7cutlass13device_kernelINS_4gemm6kernel13GemmUniversalIN4cute5tupleIJiiiiEEENS1_10collective13CollectiveMmaINS1_35MainloopSm100TmaUmmaWarpSpecializedILi12ELi2ELi4ENS5_IJNS4_1CILi1EEESB_SB_EEEEENS5_IJNSA_ILi64EEENSA_ILi192EEENSA_ILi32EEEEEENS_6half_tENS5_IJlSB_lEEESI_SJ_NS4_8TiledMMAINS4_8MMA_AtomIJNS4_20SM100_MMA_F16BF16_SSISI_SI_fLi64ELi192ELNS4_4UMMA5MajorE0ELSO_0ELNSN_7ScaleInE0ELSP_0EEEEEENS4_6LayoutISC_NS5_IJNSA_ILi0EEEST_ST_EEEEENS5_IJNS4_10UnderscoreESW_SW_EEEEENS4_13SM90_TMA_LOADENS4_14ComposedLayoutINS4_7SwizzleILi2ELi4ELi3EEENS4_18smem_ptr_flag_bitsILi16EEENSS_INS5_IJNSA_ILi8EEESG_EEENS5_IJSG_SB_EEEEEEEvNS4_8identityESZ_S19_vS1A_EENS_8epilogue10collective18CollectiveEpilogueINS1C_23Sm100TmaWarpSpecializedILi3ELi2ELi32ELb1ELb0EEEJSH_NS5_IJNSS_ISE_SB_EES1H_EEESI_SJ_SI_SJ_NS1C_6fusion15FusionCallbacksIS1G_NS1J_17LinearCombinationISI_fSI_fLNS_15FloatRoundStyleE2EEESH_S1I_JEEENS4_5SM1004TMEM4LOAD26SM100_TMEM_LOAD_16dp256b8xESZ_NS10_INS11_ILi3ELi4ELi3EEES14_NSS_INS5_IJS15_SE_EEENS5_IJSE_SB_EEEEEEENS4_17SM75_U32x4_LDSM_NENS4_14SM90_TMA_STOREES1X_NS4_17SM90_U32x4_STSM_NENS4_39AutoVectorizingCopyWithAssumedAlignmentILi128EEEEEEvvEEEEvNT_6ParamsE)
        /*0008*/ 	.word	0x00000070


	//----- nvinfo : EIATTR_FRAME_SIZE
	.align		4
.L_19:
        /*000c*/ 	.byte	0x04, 0x11
        /*000e*/ 	.short	(.L_21 - .L_20)
	.align		4
.L_20:
        /*0010*/ 	.word	index@($__internal_2_$__cuda_sm10x_tcgen05_guardrail_trap_unallocated_columns_being_dealloced)
        /*0014*/ 	.word	0x00000000


	//----- nvinfo : EIATTR_FRAME_SIZE
	.align		4
.L_21:
        /*0018*/ 	.byte	0x04, 0x11
        /*001a*/ 	.short	(.L_23 - .L_22)
	.align		4
.L_22:
        /*001c*/ 	.word	index@($__internal_1_$__cuda_sm10x_tcgen05_guardrail_trap_phase_invalid_during_alloc)
        /*0020*/ 	.word	0x00000000


	//----- nvinfo : EIATTR_FRAME_SIZE
	.align		4
.L_23:
        /*0024*/ 	.byte	0x04, 0x11
        /*0026*/ 	.short	(.L_25 - .L_24)
	.align		4
.L_24:
        /*0028*/ 	.word	index@($__internal_0_$__cuda_sm10x_tcgen05_guardrail_trap_col_being_dealloced_not_returned_by_alloc)
        /*002c*/ 	.word	0x00000000


	//----- nvinfo : EIATTR_FRAME_SIZE
	.align		4
.L_25:
        /*0030*/ 	.byte	0x04, 0x11
        /*0032*/ 	.short	(.L_27 - .L_26)
	.align		4
.L_26:
        /*0034*/ 	.word	index@(_ZN7cutlass13device_kernelINS_4gemm6kernel13GemmUniversalIN4cute5tupleIJiiiiEEENS1_10collective13CollectiveMmaINS1_35MainloopSm100TmaUmmaWarpSpecializedILi12ELi2ELi4ENS5_IJNS4_1CILi1EEESB_SB_EEEEENS5_IJNSA_ILi64EEENSA_ILi192EEENSA_ILi32EEEEEENS_6half_tENS5_IJlSB_lEEESI_SJ_NS4_8TiledMMAINS4_8MMA_AtomIJNS4_20SM100_MMA_F16BF16_SSISI_SI_fLi64ELi192ELNS4_4UMMA5MajorE0ELSO_0ELNSN_7ScaleInE0ELSP_0EEEEEENS4_6LayoutISC_NS5_IJNSA_ILi0EEEST_ST_EEEEENS5_IJNS4_10UnderscoreESW_SW_EEEEENS4_13SM90_TMA_LOADENS4_14ComposedLayoutINS4_7SwizzleILi2ELi4ELi3EEENS4_18smem_ptr_flag_bitsILi16EEENSS_INS5_IJNSA_ILi8EEESG_EEENS5_IJSG_SB_EEEEEEEvNS4_8identityESZ_S19_vS1A_EENS_8epilogue10collective18CollectiveEpilogueINS1C_23Sm100TmaWarpSpecializedILi3ELi2ELi32ELb1ELb0EEEJSH_NS5_IJNSS_ISE_SB_EES1H_EEESI_SJ_SI_SJ_NS1C_6fusion15FusionCallbacksIS1G_NS1J_17LinearCombinationISI_fSI_fLNS_15FloatRoundStyleE2EEESH_S1I_JEEENS4_5SM1004TMEM4LOAD26SM100_TMEM_LOAD_16dp256b8xESZ_NS10_INS11_ILi3ELi4ELi3EEES14_NSS_INS5_IJS15_SE_EEENS5_IJSE_SB_EEEEEEENS4_17SM75_U32x4_LDSM_NENS4_14SM90_TMA_STOREES1X_NS4_17SM90_U32x4_STSM_NENS4_39AutoVectorizingCopyWithAssumedAlignmentILi128EEEEEEvvEEEEvNT_6ParamsE)
        /*0038*/ 	.word	0x00000000


	//----- nvinfo : EIATTR_MIN_STACK_SIZE
	.align		4
.L_27:
        /*003c*/ 	.byte	0x04, 0x12
        /*003e*/ 	.short	(.L_29 - .L_28)
	.align		4
.L_28:
        /*0040*/ 	.word	index@(_ZN7cutlass13device_kernelINS_4gemm6kernel13GemmUniversalIN4cute5tupleIJiiiiEEENS1_10collective13CollectiveMmaINS1_35MainloopSm100TmaUmmaWarpSpecializedILi12ELi2ELi4ENS5_IJNS4_1CILi1EEESB_SB_EEEEENS5_IJNSA_ILi64EEENSA_ILi192EEENSA_ILi32EEEEEENS_6half_tENS5_IJlSB_lEEESI_SJ_NS4_8TiledMMAINS4_8MMA_AtomIJNS4_20SM100_MMA_F16BF16_SSISI_SI_fLi64ELi192ELNS4_4UMMA5MajorE0ELSO_0ELNSN_7ScaleInE0ELSP_0EEEEEENS4_6LayoutISC_NS5_IJNSA_ILi0EEEST_ST_EEEEENS5_IJNS4_10UnderscoreESW_SW_EEEEENS4_13SM90_TMA_LOADENS4_14ComposedLayoutINS4_7SwizzleILi2ELi4ELi3EEENS4_18smem_ptr_flag_bitsILi16EEENSS_INS5_IJNSA_ILi8EEESG_EEENS5_IJSG_SB_EEEEEEEvNS4_8identityESZ_S19_vS1A_EENS_8epilogue10collective18CollectiveEpilogueINS1C_23Sm100TmaWarpSpecializedILi3ELi2ELi32ELb1ELb0EEEJSH_NS5_IJNSS_ISE_SB_EES1H_EEESI_SJ_SI_SJ_NS1C_6fusion15FusionCallbacksIS1G_NS1J_17LinearCombinationISI_fSI_fLNS_15FloatRoundStyleE2EEESH_S1I_JEEENS4_5SM1004TMEM4LOAD26SM100_TMEM_LOAD_16dp256b8xESZ_NS10_INS11_ILi3ELi4ELi3EEES14_NSS_INS5_IJS15_SE_EEENS5_IJSE_SB_EEEEEEENS4_17SM75_U32x4_LDSM_NENS4_14SM90_TMA_STOREES1X_NS4_17SM90_U32x4_STSM_NENS4_39AutoVectorizingCopyWithAssumedAlignmentILi128EEEEEEvvEEEEvNT_6ParamsE)
        /*0044*/ 	.word	0x00000000
.L_29:


//--------------------- .nv.compat                --------------------------
	.section	.nv.compat,"",@"SHT_CUDA_COMPAT_INFO"
	.align	4
        /*0000*/ 	.byte	0x02, 0x09, 0x01, 0x00, 0x02, 0x02, 0x02, 0x00, 0x02, 0x05, 0x05, 0x00, 0x03, 0x07, 0x01, 0x01
        /*0010*/ 	.byte	0x02, 0x03, 0x01, 0x00, 0x02, 0x06, 0x01, 0x00, 0x04, 0x0b, 0x08, 0x00, 0x09, 0x00, 0x00, 0x00
        /*0020*/ 	.byte	0x00, 0x00, 0x00, 0x00


//--------------------- .nv.info._ZN7cutlass13device_kernelINS_4gemm6kernel13GemmUniversalIN4cute5tupleIJiiiiEEENS1_10collective13CollectiveMmaINS1_35MainloopSm100TmaUmmaWarpSpecializedILi12ELi2ELi4ENS5_IJNS4_1CILi1EEESB_SB_EEEEENS5_IJNSA_ILi64EEENSA_ILi192EEENSA_ILi32EEEEEENS_6half_tENS5_IJlSB_lEEESI_SJ_NS4_8TiledMMAINS4_8MMA_AtomIJNS4_20SM100_MMA_F16BF16_SSISI_SI_fLi64ELi192ELNS4_4UMMA5MajorE0ELSO_0ELNSN_7ScaleInE0ELSP_0EEEEEENS4_6LayoutISC_NS5_IJNSA_ILi0EEEST_ST_EEEEENS5_IJNS4_10UnderscoreESW_SW_EEEEENS4_13SM90_TMA_LOADENS4_14ComposedLayoutINS4_7SwizzleILi2ELi4ELi3EEENS4_18smem_ptr_flag_bitsILi16EEENSS_INS5_IJNSA_ILi8EEESG_EEENS5_IJSG_SB_EEEEEEEvNS4_8identityESZ_S19_vS1A_EENS_8epilogue10collective18CollectiveEpilogueINS1C_23Sm100TmaWarpSpecializedILi3ELi2ELi32ELb1ELb0EEEJSH_NS5_IJNSS_ISE_SB_EES1H_EEESI_SJ_SI_SJ_NS1C_6fusion15FusionCallbacksIS1G_NS1J_17LinearCombinationISI_fSI_fLNS_15FloatRoundStyleE2EEESH_S1I_JEEENS4_5SM1004TMEM4LOAD26SM100_TMEM_LOAD_16dp256b8xESZ_NS10_INS11_ILi3ELi4ELi3EEES14_NSS_INS5_IJS15_SE_EEENS5_IJSE_SB_EEEEEEENS4_17SM75_U32x4_LDSM_NENS4_14SM90_TMA_STOREES1X_NS4_17SM90_U32x4_STSM_NENS4_39AutoVectorizingCopyWithAssumedAlignmentILi128EEEEEEvvEEEEvNT_6ParamsE --------------------------
	.section	.nv.info._ZN7cutlass13device_kernelINS_4gemm6kernel13GemmUniversalIN4cute5tupleIJiiiiEEENS1_10collective13CollectiveMmaINS1_35MainloopSm100TmaUmmaWarpSpecializedILi12ELi2ELi4ENS5_IJNS4_1CILi1EEESB_SB_EEEEENS5_IJNSA_ILi64EEENSA_ILi192EEENSA_ILi32EEEEEENS_6half_tENS5_IJlSB_lEEESI_SJ_NS4_8TiledMMAINS4_8MMA_AtomIJNS4_20SM100_MMA_F16BF16_SSISI_SI_fLi64ELi192ELNS4_4UMMA5MajorE0ELSO_0ELNSN_7ScaleInE0ELSP_0EEEEEENS4_6LayoutISC_NS5_IJNSA_ILi0EEEST_ST_EEEEENS5_IJNS4_10UnderscoreESW_SW_EEEEENS4_13SM90_TMA_LOADENS4_14ComposedLayoutINS4_7SwizzleILi2ELi4ELi3EEENS4_18smem_ptr_flag_bitsILi16EEENSS_INS5_IJNSA_ILi8EEESG_EEENS5_IJSG_SB_EEEEEEEvNS4_8identityESZ_S19_vS1A_EENS_8epilogue10collective18CollectiveEpilogueINS1C_23Sm100TmaWarpSpecializedILi3ELi2ELi32ELb1ELb0EEEJSH_NS5_IJNSS_ISE_SB_EES1H_EEESI_SJ_SI_SJ_NS1C_6fusion15FusionCallbacksIS1G_NS1J_17LinearCombinationISI_fSI_fLNS_15FloatRoundStyleE2EEESH_S1I_JEEENS4_5SM1004TMEM4LOAD26SM100_TMEM_LOAD_16dp256b8xESZ_NS10_INS11_ILi3ELi4ELi3EEES14_NSS_INS5_IJS15_SE_EEENS5_IJSE_SB_EEEEEEENS4_17SM75_U32x4_LDSM_NENS4_14SM90_TMA_STOREES1X_NS4_17SM90_U32x4_STSM_NENS4_39AutoVectorizingCopyWithAssumedAlignmentILi128EEEEEEvvEEEEvNT_6ParamsE,"",@"SHT_CUDA_INFO"
	.sectionflags	@""
	.align	4


	//----- nvinfo : EIATTR_CUDA_API_VERSION
	.align		4
        /*0000*/ 	.byte	0x04, 0x37
        /*0002*/ 	.short	(.L_31 - .L_30)
.L_30:
        /*0004*/ 	.word	0x00000082


	//----- nvinfo : EIATTR_KPARAM_INFO
	.align		4
.L_31:
        /*0008*/ 	.byte	0x04, 0x17
        /*000a*/ 	.short	(.L_33 - .L_32)
.L_32:
        /*000c*/ 	.word	0x00000000
        /*0010*/ 	.short	0x0000
        /*0012*/ 	.short	0x0000
        /*0014*/ 	.byte	0x00, 0xf0, 0x01, 0x20


	//----- nvinfo : EIATTR_AT_ENTRY_FRAGMENTS
	.align		4
.L_33:
        /*0018*/ 	.byte	0x04, 0x4f
        /*001a*/ 	.short	(.L_35 - .L_34)


	//   ....[0]....
.L_34:
        /*001c*/ 	.word	0x00000006


	//----- nvinfo : EIATTR_RESERVED_SMEM_USED
	.align		4
.L_35:
        /*0020*/ 	.byte	0x01, 0x41
	.zero		2


	//----- nvinfo : EIATTR_SPARSE_MMA_MASK
	.align		4
        /*0024*/ 	.byte	0x03, 0x50
        /*0026*/ 	.short	0x0000


	//----- nvinfo : EIATTR_TCGEN05_1CTA_USED
	.align		4
        /*0028*/ 	.byte	0x01, 0x51
	.zero		2


	//----- nvinfo : EIATTR_MAXREG_COUNT
	.align		4
        /*002c*/ 	.byte	0x03, 0x1b
        /*002e*/ 	.short	0x00ff


	//----- nvinfo : EIATTR_NUM_BARRIERS
	.align		4
        /*0030*/ 	.byte	0x02, 0x4c
        /*0032*/ 	.byte	0x07
	.zero		1


	//----- nvinfo : EIATTR_EXTERNS
	.align		4
        /*0034*/ 	.byte	0x04, 0x0f
        /*0036*/ 	.short	(.L_37 - .L_36)


	//   ....[0]....
	.align		4
.L_36:
        /*0038*/ 	.word	index@(__assertfail)


	//----- nvinfo : EIATTR_MERCURY_ISA_VERSION
	.align		4
.L_37:
        /*003c*/ 	.byte	0x03, 0x5f
        /*003e*/ 	.short	0x0101


	//----- nvinfo : EIATTR_INT_WARP_WIDE_INSTR_OFFSETS
	.align		4
        /*0040*/ 	.byte	0x04, 0x31
        /*0042*/ 	.short	(.L_39 - .L_38)


	//   ....[0]....
.L_38:
        /*0044*/ 	.word	0x00001ef0


	//   ....[1]....
        /*0048*/ 	.word	0x00003d20


	//   ....[2]....
        /*004c*/ 	.word	0x00003d50


	//   ....[3]....
        /*0050*/ 	.word	0x00003da0


	//   ....[4]....
        /*0054*/ 	.word	0x000046b0


	//   ....[5]....
        /*0058*/ 	.word	0x00004710


	//   ....[6]....
        /*005c*/ 	.word	0x00004810


	//   ....[7]....
        /*0060*/ 	.word	0x000048a0


	//   ....[8]....
        /*0064*/ 	.word	0x00004a70


	//   ....[9]....
        /*0068*/ 	.word	0x00004bd0


	//----- nvinfo : EIATTR_COOP_GROUP_MASK_REGIDS
	.align		4
.L_39:
        /*006c*/ 	.byte	0x04, 0x29
        /*006e*/ 	.short	(.L_41 - .L_40)


	//   ....[0]....
.L_40:
        /*0070*/ 	.word	0xffffffff


	//   ....[1]....
        /*0074*/ 	.word	0xffffffff


	//   ....[2]....
        /*0078*/ 	.word	0xffffffff


	//   ....[3]....
        /*007c*/ 	.word	0xffffffff


	//   ....[4]....
        /*0080*/ 	.word	0xffffffff


	//   ....[5]....
        /*0084*/ 	.word	0xffffffff


	//   ....[6]....
        /*0088*/ 	.word	0xffffffff


	//   ....[7]....
        /*008c*/ 	.word	0xffffffff


	//   ....[8]....
        /*0090*/ 	.word	0xffffffff


	//   ....[9]....
        /*0094*/ 	.word	0xffffffff


	//   ....[10]....
        /*0098*/ 	.word	0xffffffff


	//   ....[11]....
        /*009c*/ 	.word	0xffffffff


	//   ....[12]....
        /*00a0*/ 	.word	0xffffffff


	//----- nvinfo : EIATTR_COOP_GROUP_INSTR_OFFSETS
	.align		4
.L_41:
        /*00a4*/ 	.byte	0x04, 0x28
        /*00a6*/ 	.short	(.L_43 - .L_42)


	//   ....[0]....
.L_42:
        /*00a8*/ 	.word	0x00000090


	//   ....[1]....
        /*00ac*/ 	.word	0x000004d0


	//   ....[2]....
        /*00b0*/ 	.word	0x00000770


	//   ....[3]....
        /*00b4*/ 	.word	0x000008f0


	//   ....[4]....
        /*00b8*/ 	.word	0x000009f0


	//   ....[5]....
        /*00bc*/ 	.word	0x00000b60


	//   ....[6]....
        /*00c0*/ 	.word	0x00000d00


	//   ....[7]....
        /*00c4*/ 	.word	0x00001dd0


	//   ....[8]....
        /*00c8*/ 	.word	0x00003030


	//   ....[9]....
        /*00cc*/ 	.word	0x00003240


	//   ....[10]....
        /*00d0*/ 	.word	0x00003270


	//   ....[11]....
        /*00d4*/ 	.word	0x00003c10


	//   ....[12]....
        /*00d8*/ 	.word	0x00003e40


	//----- nvinfo : EIATTR_VRC_CTA_INIT_COUNT
	.align		4
.L_43:
        /*00dc*/ 	.byte	0x02, 0x4a
        /*00de*/ 	.byte	0x80
	.zero		1


	//----- nvinfo : EIATTR_SYSCALL_OFFSETS
	.align		4
        /*00e0*/ 	.byte	0x04, 0x46
        /*00e2*/ 	.short	(.L_45 - .L_44)


	//   ....[0]....
.L_44:
        /*00e4*/ 	.word	0x00005660


	//   ....[1]....
        /*00e8*/ 	.word	0x00005750


	//   ....[2]....
        /*00ec*/ 	.word	0x00005f70


	//   ....[3]....
        /*00f0*/ 	.word	0x00006c40


	//   ....[4]....
        /*00f4*/ 	.word	0x000078c0


	//----- nvinfo : EIATTR_MBARRIER_INSTR_OFFSETS
	.align		4
.L_45:
        /*00f8*/ 	.byte	0x04, 0x39
        /*00fa*/ 	.short	(.L_47 - .L_46)


	//   ....[0]....
.L_46:
        /*00fc*/ 	.word	0x000005d0
        /*0100*/ 	.word	0x000000ff
        /*0104*/ 	.word	0x00000000
        /*0108*/ 	.short	0x0100
        /*010a*/ 	.byte	0x05
	.zero		1


	//   ....[1]....
        /*010c*/ 	.word	0x000005e0
        /*0110*/ 	.word	0x000000ff
        /*0114*/ 	.word	0x00000060
        /*0118*/ 	.short	0x0100
        /*011a*/ 	.byte	0x05
	.zero		1


	//   ....[2]....
        /*011c*/ 	.word	0x000005f0
        /*0120*/ 	.word	0x000000ff
        /*0124*/ 	.word	0x00000008
        /*0128*/ 	.short	0x0100
        /*012a*/ 	.byte	0x05
	.zero		1


	//   ....[3]....
        /*012c*/ 	.word	0x00000600
        /*0130*/ 	.word	0x000000ff
        /*0134*/ 	.word	0x00000068
        /*0138*/ 	.short	0x0100
        /*013a*/ 	.byte	0x05
	.zero		1


	//   ....[4]....
        /*013c*/ 	.word	0x00000610
        /*0140*/ 	.word	0x000000ff
        /*0144*/ 	.word	0x00000010
        /*0148*/ 	.short	0x0100
        /*014a*/ 	.byte	0x05
	.zero		1


	//   ....[5]....
        /*014c*/ 	.word	0x00000620
        /*0150*/ 	.word	0x000000ff
        /*0154*/ 	.word	0x00000070
        /*0158*/ 	.short	0x0100
        /*015a*/ 	.byte	0x05
	.zero		1


	//   ....[6]....
        /*015c*/ 	.word	0x00000630
        /*0160*/ 	.word	0x000000ff
        /*0164*/ 	.word	0x00000018
        /*0168*/ 	.short	0x0100
        /*016a*/ 	.byte	0x05
	.zero		1


	//   ....[7]....
        /*016c*/ 	.word	0x00000640
        /*0170*/ 	.word	0x000000ff
        /*0174*/ 	.word	0x00000078
        /*0178*/ 	.short	0x0100
        /*017a*/ 	.byte	0x05
	.zero		1


	//   ....[8]....
        /*017c*/ 	.word	0x00000650
        /*0180*/ 	.word	0x000000ff
        /*0184*/ 	.word	0x00000020
        /*0188*/ 	.short	0x0100
        /*018a*/ 	.byte	0x05
	.zero		1


	//   ....[9]....
        /*018c*/ 	.word	0x00000660
        /*0190*/ 	.word	0x000000ff
        /*0194*/ 	.word	0x00000080
        /*0198*/ 	.short	0x0100
        /*019a*/ 	.byte	0x05
	.zero		1


	//   ....[10]....
        /*019c*/ 	.word	0x00000670
        /*01a0*/ 	.word	0x000000ff
        /*01a4*/ 	.word	0x00000028
        /*01a8*/ 	.short	0x0100
        /*01aa*/ 	.byte	0x05
	.zero		1


	//   ....[11]....
        /*01ac*/ 	.word	0x00000680
        /*01b0*/ 	.word	0x000000ff
        /*01b4*/ 	.word	0x00000088
        /*01b8*/ 	.short	0x0100
        /*01ba*/ 	.byte	0x05
	.zero		1


	//   ....[12]....
        /*01bc*/ 	.word	0x00000690
        /*01c0*/ 	.word	0x000000ff
        /*01c4*/ 	.word	0x00000030
        /*01c8*/ 	.short	0x0100
        /*01ca*/ 	.byte	0x05
	.zero		1


	//   ....[13]....
        /*01cc*/ 	.word	0x000006a0
        /*01d0*/ 	.word	0x000000ff
        /*01d4*/ 	.word	0x00000090
        /*01d8*/ 	.short	0x0100
        /*01da*/ 	.byte	0x05
	.zero		1


	//   ....[14]....
        /*01dc*/ 	.word	0x000006b0
        /*01e0*/ 	.word	0x000000ff
        /*01e4*/ 	.word	0x00000038
        /*01e8*/ 	.short	0x0100
        /*01ea*/ 	.byte	0x05
	.zero		1


	//   ....[15]....
        /*01ec*/ 	.word	0x000006c0
        /*01f0*/ 	.word	0x000000ff
        /*01f4*/ 	.word	0x00000098
        /*01f8*/ 	.short	0x0100
        /*01fa*/ 	.byte	0x05
	.zero		1


	//   ....[16]....
        /*01fc*/ 	.word	0x000006d0
        /*0200*/ 	.word	0x000000ff
        /*0204*/ 	.word	0x00000040
        /*0208*/ 	.short	0x0100
        /*020a*/ 	.byte	0x05
	.zero		1


	//   ....[17]....
        /*020c*/ 	.word	0x000006e0
        /*0210*/ 	.word	0x000000ff
        /*0214*/ 	.word	0x000000a0
        /*0218*/ 	.short	0x0100
        /*021a*/ 	.byte	0x05
	.zero		1


	//   ....[18]....
        /*021c*/ 	.word	0x000006f0
        /*0220*/ 	.word	0x000000ff
        /*0224*/ 	.word	0x00000048
        /*0228*/ 	.short	0x0100
        /*022a*/ 	.byte	0x05
	.zero		1


	//   ....[19]....
        /*022c*/ 	.word	0x00000700
        /*0230*/ 	.word	0x000000ff
        /*0234*/ 	.word	0x000000a8
        /*0238*/ 	.short	0x0100
        /*023a*/ 	.byte	0x05
	.zero		1


	//   ....[20]....
        /*023c*/ 	.word	0x00000710
        /*0240*/ 	.word	0x000000ff
        /*0244*/ 	.word	0x00000050
        /*0248*/ 	.short	0x0100
        /*024a*/ 	.byte	0x05
	.zero		1


	//   ....[21]....
        /*024c*/ 	.word	0x00000720
        /*0250*/ 	.word	0x000000ff
        /*0254*/ 	.word	0x000000b0
        /*0258*/ 	.short	0x0100
        /*025a*/ 	.byte	0x05
	.zero		1


	//   ....[22]....
        /*025c*/ 	.word	0x00000730
        /*0260*/ 	.word	0x000000ff
        /*0264*/ 	.word	0x00000058
        /*0268*/ 	.short	0x0100
        /*026a*/ 	.byte	0x05
	.zero		1


	//   ....[23]....
        /*026c*/ 	.word	0x00000740
        /*0270*/ 	.word	0x000000ff
        /*0274*/ 	.word	0x000000b8
        /*0278*/ 	.short	0x0100
        /*027a*/ 	.byte	0x05
	.zero		1


	//   ....[24]....
        /*027c*/ 	.word	0x00000880
        /*0280*/ 	.word	0x000000ff
        /*0284*/ 	.word	0x000000c0
        /*0288*/ 	.short	0x0100
        /*028a*/ 	.byte	0x07
	.zero		1


	//   ....[25]....
        /*028c*/ 	.word	0x00000890
        /*0290*/ 	.word	0x000000ff
        /*0294*/ 	.word	0x000000d8
        /*0298*/ 	.short	0x0100
        /*029a*/ 	.byte	0x07
	.zero		1


	//   ....[26]....
        /*029c*/ 	.word	0x000008a0
        /*02a0*/ 	.word	0x000000ff
        /*02a4*/ 	.word	0x000000c8
        /*02a8*/ 	.short	0x0100
        /*02aa*/ 	.byte	0x07
	.zero		1


	//   ....[27]....
        /*02ac*/ 	.word	0x000008b0
        /*02b0*/ 	.word	0x000000ff
        /*02b4*/ 	.word	0x000000e0
        /*02b8*/ 	.short	0x0100
        /*02ba*/ 	.byte	0x07
	.zero		1


	//   ....[28]....
        /*02bc*/ 	.word	0x000008c0
        /*02c0*/ 	.word	0x000000ff
        /*02c4*/ 	.word	0x000000d0
        /*02c8*/ 	.short	0x0100
        /*02ca*/ 	.byte	0x07
	.zero		1


	//   ....[29]....
        /*02cc*/ 	.word	0x000008d0
        /*02d0*/ 	.word	0x000000ff
        /*02d4*/ 	.word	0x000000e8
        /*02d8*/ 	.short	0x0100
        /*02da*/ 	.byte	0x07
	.zero		1


	//   ....[30]....
        /*02dc*/ 	.word	0x000009c0
        /*02e0*/ 	.word	0x000000ff
        /*02e4*/ 	.word	0x000000f0
        /*02e8*/ 	.short	0x0100
        /*02ea*/ 	.byte	0x05
	.zero		1


	//   ....[31]....
        /*02ec*/ 	.word	0x000009d0
        /*02f0*/ 	.word	0x000000ff
        /*02f4*/ 	.word	0x000000f8
        /*02f8*/ 	.short	0x0100
        /*02fa*/ 	.byte	0x05
	.zero		1


	//   ....[32]....
        /*02fc*/ 	.word	0x00000b10
        /*0300*/ 	.word	0x000000ff
        /*0304*/ 	.word	0x00000100
        /*0308*/ 	.short	0x0100
        /*030a*/ 	.byte	0x05
	.zero		1


	//   ....[33]....
        /*030c*/ 	.word	0x00000b20
        /*0310*/ 	.word	0x000000ff
        /*0314*/ 	.word	0x00000110
        /*0318*/ 	.short	0x0100
        /*031a*/ 	.byte	0x05
	.zero		1


	//   ....[34]....
        /*031c*/ 	.word	0x00000b30
        /*0320*/ 	.word	0x000000ff
        /*0324*/ 	.word	0x00000108
        /*0328*/ 	.short	0x0100
        /*032a*/ 	.byte	0x05
	.zero		1


	//   ....[35]....
        /*032c*/ 	.word	0x00000b40
        /*0330*/ 	.word	0x000000ff
        /*0334*/ 	.word	0x00000118
        /*0338*/ 	.short	0x0100
        /*033a*/ 	.byte	0x05
	.zero		1


	//   ....[36]....
        /*033c*/ 	.word	0x00000c70
        /*0340*/ 	.word	0x000000ff
        /*0344*/ 	.word	0x00000120
        /*0348*/ 	.short	0x0100
        /*034a*/ 	.byte	0x07
	.zero		1


	//   ....[37]....
        /*034c*/ 	.word	0x00000c80
        /*0350*/ 	.word	0x000000ff
        /*0354*/ 	.word	0x00000140
        /*0358*/ 	.short	0x0100
        /*035a*/ 	.byte	0x07
	.zero		1


	//   ....[38]....
        /*035c*/ 	.word	0x00000c90
        /*0360*/ 	.word	0x000000ff
        /*0364*/ 	.word	0x00000128
        /*0368*/ 	.short	0x0100
        /*036a*/ 	.byte	0x07
	.zero		1


	//   ....[39]....
        /*036c*/ 	.word	0x00000ca0
        /*0370*/ 	.word	0x000000ff
        /*0374*/ 	.word	0x00000148
        /*0378*/ 	.short	0x0100
        /*037a*/ 	.byte	0x07
	.zero		1


	//   ....[40]....
        /*037c*/ 	.word	0x00000cb0
        /*0380*/ 	.word	0x000000ff
        /*0384*/ 	.word	0x00000130
        /*0388*/ 	.short	0x0100
        /*038a*/ 	.byte	0x07
	.zero		1


	//   ....[41]....
        /*038c*/ 	.word	0x00000cc0
        /*0390*/ 	.word	0x000000ff
        /*0394*/ 	.word	0x00000150
        /*0398*/ 	.short	0x0100
        /*039a*/ 	.byte	0x07
	.zero		1


	//   ....[42]....
        /*039c*/ 	.word	0x00000cd0
        /*03a0*/ 	.word	0x000000ff
        /*03a4*/ 	.word	0x00000138
        /*03a8*/ 	.short	0x0100
        /*03aa*/ 	.byte	0x07
	.zero		1


	//   ....[43]....
        /*03ac*/ 	.word	0x00000ce0
        /*03b0*/ 	.word	0x000000ff
        /*03b4*/ 	.word	0x00000158
        /*03b8*/ 	.short	0x0100
        /*03ba*/ 	.byte	0x07
	.zero		1


	//   ....[44]....
        /*03bc*/ 	.word	0x00000dd0
        /*03c0*/ 	.word	0x000000ff
        /*03c4*/ 	.word	0x00000160
        /*03c8*/ 	.short	0x0100
        /*03ca*/ 	.byte	0x05
	.zero		1


	//   ....[45]....
        /*03cc*/ 	.word	0x00000de0
        /*03d0*/ 	.word	0x000000ff
        /*03d4*/ 	.word	0x00000170
        /*03d8*/ 	.short	0x0100
        /*03da*/ 	.byte	0x05
	.zero		1


	//   ....[46]....
        /*03dc*/ 	.word	0x00000df0
        /*03e0*/ 	.word	0x000000ff
        /*03e4*/ 	.word	0x00000168
        /*03e8*/ 	.short	0x0100
        /*03ea*/ 	.byte	0x05
	.zero		1


	//   ....[47]....
        /*03ec*/ 	.word	0x00000e00
        /*03f0*/ 	.word	0x000000ff
        /*03f4*/ 	.word	0x00000178
        /*03f8*/ 	.short	0x0100
        /*03fa*/ 	.byte	0x05
	.zero		1


	//   ....[48]....
        /*03fc*/ 	.word	0x000016d0
        /*0400*/ 	.word	0x00000002
        /*0404*/ 	.word	0x00000170
        /*0408*/ 	.short	0x010a
        /*040a*/ 	.byte	0xff
	.zero		1


	//   ....[49]....
        /*040c*/ 	.word	0x00001700
        /*0410*/ 	.word	0x00000002
        /*0414*/ 	.word	0x00000160
        /*0418*/ 	.short	0x0101
        /*041a*/ 	.byte	0xff
	.zero		1


	//   ....[50]....
        /*041c*/ 	.word	0x000017d0
        /*0420*/ 	.word	0x000000ff
        /*0424*/ 	.word	0x00000060
        /*0428*/ 	.short	0x010a
        /*042a*/ 	.byte	0x05
	.zero		1


	//   ....[51]....
        /*042c*/ 	.word	0x00001870
        /*0430*/ 	.word	0x000000ff
        /*0434*/ 	.word	0x00000060
        /*0438*/ 	.short	0x010a
        /*043a*/ 	.byte	0x21
	.zero		1


	//   ....[52]....
        /*043c*/ 	.word	0x000019c0
        /*0440*/ 	.word	0x000000ff
        /*0444*/ 	.word	0x00000060
        /*0448*/ 	.short	0x010a
        /*044a*/ 	.byte	0x08
	.zero		1


	//   ....[53]....
        /*044c*/ 	.word	0x00001ad0
        /*0450*/ 	.word	0x000000ff
        /*0454*/ 	.word	0x000000f8
        /*0458*/ 	.short	0x0101
        /*045a*/ 	.byte	0x04
	.zero		1


	//   ....[54]....
        /*045c*/ 	.word	0x00001af0
        /*0460*/ 	.word	0x000000ff
        /*0464*/ 	.word	0x00000060
        /*0468*/ 	.short	0x010a
        /*046a*/ 	.byte	0x05
	.zero		1


	//   ....[55]....
        /*046c*/ 	.word	0x00001b70
        /*0470*/ 	.word	0x000000ff
        /*0474*/ 	.word	0x00000060
        /*0478*/ 	.short	0x010a
        /*047a*/ 	.byte	0x11
	.zero		1


	//   ....[56]....
        /*047c*/ 	.word	0x00001cc0
        /*0480*/ 	.word	0x000000ff
        /*0484*/ 	.word	0x00000060
        /*0488*/ 	.short	0x010a
        /*048a*/ 	.byte	0x08
	.zero		1


	//   ....[57]....
        /*048c*/ 	.word	0x00001e00
        /*0490*/ 	.word	0x00000002
        /*0494*/ 	.word	0x00000100
        /*0498*/ 	.short	0x010a
        /*049a*/ 	.byte	0xff
	.zero		1


	//   ....[58]....
        /*049c*/ 	.word	0x00001ec0
        /*04a0*/ 	.word	0x00000002
        /*04a4*/ 	.word	0x00000000
        /*04a8*/ 	.short	0x0101
        /*04aa*/ 	.byte	0xff
	.zero		1


	//   ....[59]....
        /*04ac*/ 	.word	0x00002420
        /*04b0*/ 	.word	0x000000ff
        /*04b4*/ 	.word	0x00000000
        /*04b8*/ 	.short	0x010a
        /*04ba*/ 	.byte	0x05
	.zero		1


	//   ....[60]....
        /*04bc*/ 	.word	0x000024b0
        /*04c0*/ 	.word	0x000000ff
        /*04c4*/ 	.word	0x00000000
        /*04c8*/ 	.short	0x010a
        /*04ca*/ 	.byte	0x05
	.zero		1


	//   ....[61]....
        /*04cc*/ 	.word	0x00002540
        /*04d0*/ 	.word	0x000000ff
        /*04d4*/ 	.word	0x00000000
        /*04d8*/ 	.short	0x010a
        /*04da*/ 	.byte	0x05
	.zero		1


	//   ....[62]....
        /*04dc*/ 	.word	0x000025d0
        /*04e0*/ 	.word	0x000000ff
        /*04e4*/ 	.word	0x00000000
        /*04e8*/ 	.short	0x010a
        /*04ea*/ 	.byte	0x05
	.zero		1


	//   ....[63]....
        /*04ec*/ 	.word	0x00002660
        /*04f0*/ 	.word	0x000000ff
        /*04f4*/ 	.word	0x00000000
        /*04f8*/ 	.short	0x010a
        /*04fa*/ 	.byte	0x05
	.zero		1


	//   ....[64]....
        /*04fc*/ 	.word	0x000026f0
        /*0500*/ 	.word	0x000000ff
        /*0504*/ 	.word	0x00000000
        /*0508*/ 	.short	0x010a
        /*050a*/ 	.byte	0x05
	.zero		1


	//   ....[65]....
        /*050c*/ 	.word	0x00002780
        /*0510*/ 	.word	0x000000ff
        /*0514*/ 	.word	0x00000000
        /*0518*/ 	.short	0x010a
        /*051a*/ 	.byte	0x05
	.zero		1


	//   ....[66]....
        /*051c*/ 	.word	0x00002810
        /*0520*/ 	.word	0x000000ff
        /*0524*/ 	.word	0x00000000
        /*0528*/ 	.short	0x010a
        /*052a*/ 	.byte	0x05
	.zero		1


	//   ....[67]....
        /*052c*/ 	.word	0x000028a0
        /*0530*/ 	.word	0x000000ff
        /*0534*/ 	.word	0x00000000
        /*0538*/ 	.short	0x010a
        /*053a*/ 	.byte	0x05
	.zero		1


	//   ....[68]....
        /*053c*/ 	.word	0x00002930
        /*0540*/ 	.word	0x000000ff
        /*0544*/ 	.word	0x00000000
        /*0548*/ 	.short	0x010a
        /*054a*/ 	.byte	0x05
	.zero		1


	//   ....[69]....
        /*054c*/ 	.word	0x000029c0
        /*0550*/ 	.word	0x000000ff
        /*0554*/ 	.word	0x00000000
        /*0558*/ 	.short	0x010a
        /*055a*/ 	.byte	0x05
	.zero		1


	//   ....[70]....
        /*055c*/ 	.word	0x00002a60
        /*0560*/ 	.word	0x00000000
        /*0564*/ 	.word	0x00000000
        /*0568*/ 	.short	0x010a
        /*056a*/ 	.byte	0xff
	.zero		1


	//   ....[71]....
        /*056c*/ 	.word	0x00002b80
        /*0570*/ 	.word	0x00000000
        /*0574*/ 	.word	0x00000160
        /*0578*/ 	.short	0x010a
        /*057a*/ 	.byte	0xff
	.zero		1


	//   ....[72]....
        /*057c*/ 	.word	0x00002bf0
        /*0580*/ 	.word	0x00000000
        /*0584*/ 	.word	0x00000000
        /*0588*/ 	.short	0x0101
        /*058a*/ 	.byte	0xff
	.zero		1


	//   ....[73]....
        /*058c*/ 	.word	0x00002c10
        /*0590*/ 	.word	0x000000ff
        /*0594*/ 	.word	0x00000110
        /*0598*/ 	.short	0x010a
        /*059a*/ 	.byte	0x05
	.zero		1


	//   ....[74]....
        /*059c*/ 	.word	0x00002d30
        /*05a0*/ 	.word	0x00000000
        /*05a4*/ 	.word	0x00000100
        /*05a8*/ 	.short	0x010a
        /*05aa*/ 	.byte	0xff
	.zero		1


	//   ....[75]....
        /*05ac*/ 	.word	0x00002e30
        /*05b0*/ 	.word	0x00000000
        /*05b4*/ 	.word	0x00000000
        /*05b8*/ 	.short	0x0101
        /*05ba*/ 	.byte	0xff
	.zero		1


	//   ....[76]....
        /*05bc*/ 	.word	0x00002ec0
        /*05c0*/ 	.word	0x000000ff
        /*05c4*/ 	.word	0x00000110
        /*05c8*/ 	.short	0x0106
        /*05ca*/ 	.byte	0x05
	.zero		1


	//   ....[77]....
        /*05cc*/ 	.word	0x00002ee0
        /*05d0*/ 	.word	0x000000ff
        /*05d4*/ 	.word	0x00000110
        /*05d8*/ 	.short	0x010a
        /*05da*/ 	.byte	0x05
	.zero		1


	//   ....[78]....
        /*05dc*/ 	.word	0x00002f70
        /*05e0*/ 	.word	0x000000ff
        /*05e4*/ 	.word	0x00000110
        /*05e8*/ 	.short	0x0106
        /*05ea*/ 	.byte	0x04
	.zero		1


	//   ....[79]....
        /*05ec*/ 	.word	0x00002fb0
        /*05f0*/ 	.word	0x00000000
        /*05f4*/ 	.word	0x00000110
        /*05f8*/ 	.short	0x010a
        /*05fa*/ 	.byte	0xff
	.zero		1


	//   ....[80]....
        /*05fc*/ 	.word	0x000034b0
        /*0600*/ 	.word	0x00000000
        /*0604*/ 	.word	0x00000100
        /*0608*/ 	.short	0x010a
        /*060a*/ 	.byte	0xff
	.zero		1


	//   ....[81]....
        /*060c*/ 	.word	0x000035c0
        /*0610*/ 	.word	0x00000003
        /*0614*/ 	.word	0x00000000
        /*0618*/ 	.short	0x0101
        /*061a*/ 	.byte	0xff
	.zero		1


	//   ....[82]....
        /*061c*/ 	.word	0x000035d0
        /*0620*/ 	.word	0x000000ff
        /*0624*/ 	.word	0x00000000
        /*0628*/ 	.short	0x010a
        /*062a*/ 	.byte	0x05
	.zero		1


	//   ....[83]....
        /*062c*/ 	.word	0x00003640
        /*0630*/ 	.word	0x000000ff
        /*0634*/ 	.word	0x00000140
        /*0638*/ 	.short	0x010a
        /*063a*/ 	.byte	0x0e
	.zero		1


	//   ....[84]....
        /*063c*/ 	.word	0x00003710
        /*0640*/ 	.word	0x000000ff
        /*0644*/ 	.word	0x00000000
        /*0648*/ 	.short	0x010a
        /*064a*/ 	.byte	0x07
	.zero		1


	//   ....[85]....
        /*064c*/ 	.word	0x00003840
        /*0650*/ 	.word	0x000000ff
        /*0654*/ 	.word	0x00000000
        /*0658*/ 	.short	0x010a
        /*065a*/ 	.byte	0x13
	.zero		1


	//   ....[86]....
        /*065c*/ 	.word	0x00003a40
        /*0660*/ 	.word	0x000000ff
        /*0664*/ 	.word	0x00000000
        /*0668*/ 	.short	0x010a
        /*066a*/ 	.byte	0x05
	.zero		1


	//   ....[87]....
        /*066c*/ 	.word	0x00003ad0
        /*0670*/ 	.word	0x000000ff
        /*0674*/ 	.word	0x00000000
        /*0678*/ 	.short	0x010a
        /*067a*/ 	.byte	0x05
	.zero		1


	//   ....[88]....
        /*067c*/ 	.word	0x00003b60
        /*0680*/ 	.word	0x000000ff
        /*0684*/ 	.word	0x00000000
        /*0688*/ 	.short	0x010a
        /*068a*/ 	.byte	0x05
	.zero		1


	//   ....[89]....
        /*068c*/ 	.word	0x00003bf0
        /*0690*/ 	.word	0x000000ff
        /*0694*/ 	.word	0x00000000
        /*0698*/ 	.short	0x010a
        /*069a*/ 	.byte	0x06
	.zero		1


	//   ....[90]....
        /*069c*/ 	.word	0x00004060
        /*06a0*/ 	.word	0x00000000
        /*06a4*/ 	.word	0x00000100
        /*06a8*/ 	.short	0x010a
        /*06aa*/ 	.byte	0xff
	.zero		1


	//   ....[91]....
        /*06ac*/ 	.word	0x00004120
        /*06b0*/ 	.word	0x00000000
        /*06b4*/ 	.word	0x00000000
        /*06b8*/ 	.short	0x0101
        /*06ba*/ 	.byte	0xff
	.zero		1


	//   ....[92]....
        /*06bc*/ 	.word	0x00004440
        /*06c0*/ 	.word	0x000000ff
        /*06c4*/ 	.word	0x000000f8
        /*06c8*/ 	.short	0x010a
        /*06ca*/ 	.byte	0x07
	.zero		1


	//   ....[93]....
        /*06cc*/ 	.word	0x00004630
        /*06d0*/ 	.word	0x000000ff
        /*06d4*/ 	.word	0x000000d8
        /*06d8*/ 	.short	0x010a
        /*06da*/ 	.byte	0x07
	.zero		1


	//   ....[94]....
        /*06dc*/ 	.word	0x000047b0
        /*06e0*/ 	.word	0x000000ff
        /*06e4*/ 	.word	0x000000c0
        /*06e8*/ 	.short	0x010b
        /*06ea*/ 	.byte	0x07
	.zero		1


	//   ....[95]....
        /*06ec*/ 	.word	0x000047c0
        /*06f0*/ 	.word	0x000000ff
        /*06f4*/ 	.word	0x00000000
        /*06f8*/ 	.short	0x0101
        /*06fa*/ 	.byte	0x08
	.zero		1


	//   ....[96]....
        /*06fc*/ 	.word	0x000047d0
        /*0700*/ 	.word	0x000000ff
        /*0704*/ 	.word	0x000000e0
        /*0708*/ 	.short	0x010a
        /*070a*/ 	.byte	0x07
	.zero		1


	//   ....[97]....
        /*070c*/ 	.word	0x00004950
        /*0710*/ 	.word	0x000000ff
        /*0714*/ 	.word	0x000000c8
        /*0718*/ 	.short	0x010b
        /*071a*/ 	.byte	0x07
	.zero		1


	//   ....[98]....
        /*071c*/ 	.word	0x00004990
        /*0720*/ 	.word	0x000000ff
        /*0724*/ 	.word	0x00000000
        /*0728*/ 	.short	0x0101
        /*072a*/ 	.byte	0x08
	.zero		1


	//   ....[99]....
        /*072c*/ 	.word	0x000049d0
        /*0730*/ 	.word	0x000000ff
        /*0734*/ 	.word	0x000000e8
        /*0738*/ 	.short	0x010a
        /*073a*/ 	.byte	0x07
	.zero		1


	//   ....[100]....
        /*073c*/ 	.word	0x00004c10
        /*0740*/ 	.word	0x000000ff
        /*0744*/ 	.word	0x000000d0
        /*0748*/ 	.short	0x010b
        /*074a*/ 	.byte	0x07
	.zero		1


	//   ....[101]....
        /*074c*/ 	.word	0x00004c30
        /*0750*/ 	.word	0x000000ff
        /*0754*/ 	.word	0x00000000
        /*0758*/ 	.short	0x0101
        /*075a*/ 	.byte	0x0d
	.zero		1


	//   ....[102]....
        /*075c*/ 	.word	0x00004c60
        /*0760*/ 	.word	0x000000ff
        /*0764*/ 	.word	0x000000d8
        /*0768*/ 	.short	0x010a
        /*076a*/ 	.byte	0x07
	.zero		1


	//   ....[103]....
        /*076c*/ 	.word	0x00004c80
        /*0770*/ 	.word	0x000000ff
        /*0774*/ 	.word	0x000000e0
        /*0778*/ 	.short	0x010a
        /*077a*/ 	.byte	0x07
	.zero		1


	//   ....[104]....
        /*077c*/ 	.word	0x00004cc0
        /*0780*/ 	.word	0x00000000
        /*0784*/ 	.word	0x000000e8
        /*0788*/ 	.short	0x010a
        /*078a*/ 	.byte	0xff
	.zero		1


	//   ....[105]....
        /*078c*/ 	.word	0x00005020
        /*0790*/ 	.word	0x00000000
        /*0794*/ 	.word	0x00000100
        /*0798*/ 	.short	0x010a
        /*079a*/ 	.byte	0xff
	.zero		1


	//   ....[106]....
        /*079c*/ 	.word	0x00005130
        /*07a0*/ 	.word	0x00000000
        /*07a4*/ 	.word	0x00000000
        /*07a8*/ 	.short	0x0101
        /*07aa*/ 	.byte	0xff
	.zero		1


	//   ....[107]....
        /*07ac*/ 	.word	0x00005bb0
        /*07b0*/ 	.word	0x000000ff
        /*07b4*/ 	.word	0x000000c0
        /*07b8*/ 	.short	0x010a
        /*07ba*/ 	.byte	0x30
	.zero		1


	//   ....[108]....
        /*07bc*/ 	.word	0x00005bf0
        /*07c0*/ 	.word	0x00000040
        /*07c4*/ 	.word	0x00000120
        /*07c8*/ 	.short	0x010a
        /*07ca*/ 	.byte	0xff
	.zero		1


	//   ....[109]....
        /*07cc*/ 	.word	0x00005d50
        /*07d0*/ 	.word	0x000000ff
        /*07d4*/ 	.word	0x000000c0
        /*07d8*/ 	.short	0x010a
        /*07da*/ 	.byte	0x30
	.zero		1


	//   ....[110]....
        /*07dc*/ 	.word	0x00005e50
        /*07e0*/ 	.word	0x00000040
        /*07e4*/ 	.word	0x00000120
        /*07e8*/ 	.short	0x010a
        /*07ea*/ 	.byte	0xff
	.zero		1


	//   ....[111]....
        /*07ec*/ 	.word	0x00006960
        /*07f0*/ 	.word	0x00000000
        /*07f4*/ 	.word	0x00000000
        /*07f8*/ 	.short	0x0101
        /*07fa*/ 	.byte	0xff
	.zero		1


	//   ....[112]....
        /*07fc*/ 	.word	0x00006970
        /*0800*/ 	.word	0x00000002
        /*0804*/ 	.word	0x000000c0
        /*0808*/ 	.short	0x010a
        /*080a*/ 	.byte	0xff
	.zero		1


	//   ....[113]....
        /*080c*/ 	.word	0x00006a40
        /*0810*/ 	.word	0x00000002
        /*0814*/ 	.word	0x000000c0
        /*0818*/ 	.short	0x010a
        /*081a*/ 	.byte	0xff
	.zero		1


	//   ....[114]....
        /*081c*/ 	.word	0x000075e0
        /*0820*/ 	.word	0x00000000
        /*0824*/ 	.word	0x00000000
        /*0828*/ 	.short	0x0101
        /*082a*/ 	.byte	0xff
	.zero		1


	//   ....[115]....
        /*082c*/ 	.word	0x000075f0
        /*0830*/ 	.word	0x00000004
        /*0834*/ 	.word	0x000000c0
        /*0838*/ 	.short	0x010a
        /*083a*/ 	.byte	0xff
	.zero		1


	//   ....[116]....
        /*083c*/ 	.word	0x000076c0
        /*0840*/ 	.word	0x00000004
        /*0844*/ 	.word	0x000000c0
        /*0848*/ 	.short	0x010a
        /*084a*/ 	.byte	0xff
	.zero		1


	//   ....[117]....
        /*084c*/ 	.word	0x00007a20
        /*0850*/ 	.word	0x000000ff
        /*0854*/ 	.word	0x00000000
        /*0858*/ 	.short	0x0101
        /*085a*/ 	.byte	0x05
	.zero		1


	//   ....[118]....
        /*085c*/ 	.word	0x000082b0
        /*0860*/ 	.word	0x00000000
        /*0864*/ 	.word	0x00000000
        /*0868*/ 	.short	0x0101
        /*086a*/ 	.byte	0xff
	.zero		1


	//   ....[119]....
        /*086c*/ 	.word	0x00008520
        /*0870*/ 	.word	0x000000ff
        /*0874*/ 	.word	0x00000000
        /*0878*/ 	.short	0x0101
        /*087a*/ 	.byte	0x04
	.zero		1


	//   ....[120]....
        /*087c*/ 	.word	0x00008540
        /*0880*/ 	.word	0x00000002
        /*0884*/ 	.word	0x00000170
        /*0888*/ 	.short	0x010a
        /*088a*/ 	.byte	0xff
	.zero		1


	//   ....[121]....
        /*088c*/ 	.word	0x000085a0
        /*0890*/ 	.word	0x00000002
        /*0894*/ 	.word	0x00000060
        /*0898*/ 	.short	0x010a
        /*089a*/ 	.byte	0xff
	.zero		1


	//   ....[122]....
        /*089c*/ 	.word	0x00008600
        /*08a0*/ 	.word	0x00000002
        /*08a4*/ 	.word	0x00000060
        /*08a8*/ 	.short	0x010a
        /*08aa*/ 	.byte	0xff
	.zero		1


	//   ....[123]....
        /*08ac*/ 	.word	0x00008650
        /*08b0*/ 	.word	0x00000002
        /*08b4*/ 	.word	0x00000100
        /*08b8*/ 	.short	0x010a
        /*08ba*/ 	.byte	0xff
	.zero		1


	//   ....[124]....
        /*08bc*/ 	.word	0x000086b0
        /*08c0*/ 	.word	0x00000000
        /*08c4*/ 	.word	0x00000000
        /*08c8*/ 	.short	0x010a
        /*08ca*/ 	.byte	0xff
	.zero		1


	//   ....[125]....
        /*08cc*/ 	.word	0x00008710
        /*08d0*/ 	.word	0x00000000
        /*08d4*/ 	.word	0x00000000
        /*08d8*/ 	.short	0x010a
        /*08da*/ 	.byte	0xff
	.zero		1


	//   ....[126]....
        /*08dc*/ 	.word	0x00008770
        /*08e0*/ 	.word	0x00000000
        /*08e4*/ 	.word	0x00000000
        /*08e8*/ 	.short	0x010a
        /*08ea*/ 	.byte	0xff
	.zero		1


	//   ....[127]....
        /*08ec*/ 	.word	0x000087d0
        /*08f0*/ 	.word	0x00000000
        /*08f4*/ 	.word	0x00000000
        /*08f8*/ 	.short	0x010a
        /*08fa*/ 	.byte	0xff
	.zero		1


	//   ....[128]....
        /*08fc*/ 	.word	0x00008830
        /*0900*/ 	.word	0x00000000
        /*0904*/ 	.word	0x00000000
        /*0908*/ 	.short	0x010a
        /*090a*/ 	.byte	0xff
	.zero		1


	//   ....[129]....
        /*090c*/ 	.word	0x00008890
        /*0910*/ 	.word	0x00000000
        /*0914*/ 	.word	0x00000000
        /*0918*/ 	.short	0x010a
        /*091a*/ 	.byte	0xff
	.zero		1


	//   ....[130]....
        /*091c*/ 	.word	0x000088f0
        /*0920*/ 	.word	0x00000000
        /*0924*/ 	.word	0x00000000
        /*0928*/ 	.short	0x010a
        /*092a*/ 	.byte	0xff
	.zero		1


	//   ....[131]....
        /*092c*/ 	.word	0x00008950
        /*0930*/ 	.word	0x00000000
        /*0934*/ 	.word	0x00000000
        /*0938*/ 	.short	0x010a
        /*093a*/ 	.byte	0xff
	.zero		1


	//   ....[132]....
        /*093c*/ 	.word	0x000089b0
        /*0940*/ 	.word	0x00000000
        /*0944*/ 	.word	0x00000000
        /*0948*/ 	.short	0x010a
        /*094a*/ 	.byte	0xff
	.zero		1


	//   ....[133]....
        /*094c*/ 	.word	0x00008a10
        /*0950*/ 	.word	0x00000000
        /*0954*/ 	.word	0x00000000
        /*0958*/ 	.short	0x010a
        /*095a*/ 	.byte	0xff
	.zero		1


	//   ....[134]....
        /*095c*/ 	.word	0x00008a70
        /*0960*/ 	.word	0x00000000
        /*0964*/ 	.word	0x00000000
        /*0968*/ 	.short	0x010a
        /*096a*/ 	.byte	0xff
	.zero		1


	//   ....[135]....
        /*096c*/ 	.word	0x00008ac0
        /*0970*/ 	.word	0x00000000
        /*0974*/ 	.word	0x00000160
        /*0978*/ 	.short	0x010a
        /*097a*/ 	.byte	0xff
	.zero		1


	//   ....[136]....
        /*097c*/ 	.word	0x00008b20
        /*0980*/ 	.word	0x00000000
        /*0984*/ 	.word	0x00000110
        /*0988*/ 	.short	0x010a
        /*098a*/ 	.byte	0xff
	.zero		1


	//   ....[137]....
        /*098c*/ 	.word	0x00008b70
        /*0990*/ 	.word	0x00000000
        /*0994*/ 	.word	0x00000100
        /*0998*/ 	.short	0x010a
        /*099a*/ 	.byte	0xff
	.zero		1


	//   ....[138]....
        /*099c*/ 	.word	0x00008bd0
        /*09a0*/ 	.word	0x00000000
        /*09a4*/ 	.word	0x00000110
        /*09a8*/ 	.short	0x010a
        /*09aa*/ 	.byte	0xff
	.zero		1


	//   ....[139]....
        /*09ac*/ 	.word	0x00008c20
        /*09b0*/ 	.word	0x00000000
        /*09b4*/ 	.word	0x00000100
        /*09b8*/ 	.short	0x010a
        /*09ba*/ 	.byte	0xff
	.zero		1


	//   ....[140]....
        /*09bc*/ 	.word	0x00008c80
        /*09c0*/ 	.word	0x00000002
        /*09c4*/ 	.word	0x00000140
        /*09c8*/ 	.short	0x010a
        /*09ca*/ 	.byte	0xff
	.zero		1


	//   ....[141]....
        /*09cc*/ 	.word	0x00008ce0
        /*09d0*/ 	.word	0x00000000
        /*09d4*/ 	.word	0x00000000
        /*09d8*/ 	.short	0x010a
        /*09da*/ 	.byte	0xff
	.zero		1


	//   ....[142]....
        /*09dc*/ 	.word	0x00008d40
        /*09e0*/ 	.word	0x00000000
        /*09e4*/ 	.word	0x00000000
        /*09e8*/ 	.short	0x010a
        /*09ea*/ 	.byte	0xff
	.zero		1


	//   ....[143]....
        /*09ec*/ 	.word	0x00008da0
        /*09f0*/ 	.word	0x00000000
        /*09f4*/ 	.word	0x00000000
        /*09f8*/ 	.short	0x010a
        /*09fa*/ 	.byte	0xff
	.zero		1


	//   ....[144]....
        /*09fc*/ 	.word	0x00008e00
        /*0a00*/ 	.word	0x00000000
        /*0a04*/ 	.word	0x00000000
        /*0a08*/ 	.short	0x010a
        /*0a0a*/ 	.byte	0xff
	.zero		1


	//   ....[145]....
        /*0a0c*/ 	.word	0x00008e60
        /*0a10*/ 	.word	0x00000000
        /*0a14*/ 	.word	0x00000000
        /*0a18*/ 	.short	0x010a
        /*0a1a*/ 	.byte	0xff
	.zero		1


	//   ....[146]....
        /*0a1c*/ 	.word	0x00008eb0
        /*0a20*/ 	.word	0x00000000
        /*0a24*/ 	.word	0x00000100
        /*0a28*/ 	.short	0x010a
        /*0a2a*/ 	.byte	0xff
	.zero		1


	//   ....[147]....
        /*0a2c*/ 	.word	0x00008f10
        /*0a30*/ 	.word	0x00000000
        /*0a34*/ 	.word	0x000000f8
        /*0a38*/ 	.short	0x010a
        /*0a3a*/ 	.byte	0xff
	.zero		1


	//   ....[148]....
        /*0a3c*/ 	.word	0x00008f70
        /*0a40*/ 	.word	0x00000000
        /*0a44*/ 	.word	0x000000d8
        /*0a48*/ 	.short	0x010a
        /*0a4a*/ 	.byte	0xff
	.zero		1


	//   ....[149]....
        /*0a4c*/ 	.word	0x00008fd0
        /*0a50*/ 	.word	0x00000000
        /*0a54*/ 	.word	0x000000e0
        /*0a58*/ 	.short	0x010a
        /*0a5a*/ 	.byte	0xff
	.zero		1


	//   ....[150]....
        /*0a5c*/ 	.word	0x00009030
        /*0a60*/ 	.word	0x00000000
        /*0a64*/ 	.word	0x000000e8
        /*0a68*/ 	.short	0x010a
        /*0a6a*/ 	.byte	0xff
	.zero		1


	//   ....[151]....
        /*0a6c*/ 	.word	0x00009090
        /*0a70*/ 	.word	0x00000000
        /*0a74*/ 	.word	0x000000d8
        /*0a78*/ 	.short	0x010a
        /*0a7a*/ 	.byte	0xff
	.zero		1


	//   ....[152]....
        /*0a7c*/ 	.word	0x000090f0
        /*0a80*/ 	.word	0x00000000
        /*0a84*/ 	.word	0x000000e0
        /*0a88*/ 	.short	0x010a
        /*0a8a*/ 	.byte	0xff
	.zero		1


	//   ....[153]....
        /*0a8c*/ 	.word	0x00009140
        /*0a90*/ 	.word	0x00000000
        /*0a94*/ 	.word	0x00000100
        /*0a98*/ 	.short	0x010a
        /*0a9a*/ 	.byte	0xff
	.zero		1


	//   ....[154]....
        /*0a9c*/ 	.word	0x000091a0
        /*0aa0*/ 	.word	0x00000000
        /*0aa4*/ 	.word	0x000000c0
        /*0aa8*/ 	.short	0x010a
        /*0aaa*/ 	.byte	0xff
	.zero		1


	//   ....[155]....
        /*0aac*/ 	.word	0x000091f0
        /*0ab0*/ 	.word	0x00000040
        /*0ab4*/ 	.word	0x00000120
        /*0ab8*/ 	.short	0x010a
        /*0aba*/ 	.byte	0xff
	.zero		1


	//   ....[156]....
        /*0abc*/ 	.word	0x00009240
        /*0ac0*/ 	.word	0x00000002
        /*0ac4*/ 	.word	0x000000c0
        /*0ac8*/ 	.short	0x010a
        /*0aca*/ 	.byte	0xff
	.zero		1


	//   ....[157]....
        /*0acc*/ 	.word	0x00009290
        /*0ad0*/ 	.word	0x00000004
        /*0ad4*/ 	.word	0x000000c0
        /*0ad8*/ 	.short	0x010a
        /*0ada*/ 	.byte	0xff
	.zero		1


	//----- nvinfo : EIATTR_NUM_MBARRIERS
	.align		4
.L_47:
        /*0adc*/ 	.byte	0x03, 0x38
        /*0ade*/ 	.short	0x0030


	//----- nvinfo : EIATTR_EXIT_INSTR_OFFSETS
	.align		4
        /*0ae0*/ 	.byte	0x04, 0x1c
        /*0ae2*/ 	.short	(.L_49 - .L_48)


	//   ....[0]....
.L_48:
        /*0ae4*/ 	.word	0x00002a90


	//   ....[1]....
        /*0ae8*/ 	.word	0x00002f80


	//   ....[2]....
        /*0aec*/ 	.word	0x00002fe0


	//   ....[3]....
        /*0af0*/ 	.word	0x00003e50


	//   ....[4]....
        /*0af4*/ 	.word	0x00004cf0


	//   ....[5]....
        /*0af8*/ 	.word	0x00004d30


	//   ....[6]....
        /*0afc*/ 	.word	0x00008410


	//   ....[7]....
        /*0b00*/ 	.word	0x00008490


	//   ....[8]....
        /*0b04*/ 	.word	0x000084c0


	//   ....[9]....
        /*0b08*/ 	.word	0x00008530


	//----- nvinfo : EIATTR_MAX_THREADS
	.align		4
.L_49:
        /*0b0c*/ 	.byte	0x04, 0x05
        /*0b0e*/ 	.short	(.L_51 - .L_50)
.L_50:
        /*0b10*/ 	.word	0x00000100
        /*0b14*/ 	.word	0x00000001
        /*0b18*/ 	.word	0x00000001


	//----- nvinfo : EIATTR_CRS_STACK_SIZE
	.align		4
.L_51:
        /*0b1c*/ 	.byte	0x04, 0x1e
        /*0b1e*/ 	.short	(.L_53 - .L_52)
.L_52:
        /*0b20*/ 	.word	0x00000000


	//----- nvinfo : EIATTR_CBANK_PARAM_SIZE
	.align		4
.L_53:
        /*0b24*/ 	.byte	0x03, 0x19
        /*0b26*/ 	.short	0x0800


	//----- nvinfo : EIATTR_PARAM_CBANK
	.align		4
        /*0b28*/ 	.byte	0x04, 0x0a
        /*0b2a*/ 	.short	(.L_55 - .L_54)
	.align		4
.L_54:
        /*0b2c*/ 	.word	index@(.nv.constant0._ZN7cutlass13device_kernelINS_4gemm6kernel13GemmUniversalIN4cute5tupleIJiiiiEEENS1_10collective13CollectiveMmaINS1_35MainloopSm100TmaUmmaWarpSpecializedILi12ELi2ELi4ENS5_IJNS4_1CILi1EEESB_SB_EEEEENS5_IJNSA_ILi64EEENSA_ILi192EEENSA_ILi32EEEEEENS_6half_tENS5_IJlSB_lEEESI_SJ_NS4_8TiledMMAINS4_8MMA_AtomIJNS4_20SM100_MMA_F16BF16_SSISI_SI_fLi64ELi192ELNS4_4UMMA5MajorE0ELSO_0ELNSN_7ScaleInE0ELSP_0EEEEEENS4_6LayoutISC_NS5_IJNSA_ILi0EEEST_ST_EEEEENS5_IJNS4_10UnderscoreESW_SW_EEEEENS4_13SM90_TMA_LOADENS4_14ComposedLayoutINS4_7SwizzleILi2ELi4ELi3EEENS4_18smem_ptr_flag_bitsILi16EEENSS_INS5_IJNSA_ILi8EEESG_EEENS5_IJSG_SB_EEEEEEEvNS4_8identityESZ_S19_vS1A_EENS_8epilogue10collective18CollectiveEpilogueINS1C_23Sm100TmaWarpSpecializedILi3ELi2ELi32ELb1ELb0EEEJSH_NS5_IJNSS_ISE_SB_EES1H_EEESI_SJ_SI_SJ_NS1C_6fusion15FusionCallbacksIS1G_NS1J_17LinearCombinationISI_fSI_fLNS_15FloatRoundStyleE2EEESH_S1I_JEEENS4_5SM1004TMEM4LOAD26SM100_TMEM_LOAD_16dp256b8xESZ_NS10_INS11_ILi3ELi4ELi3EEES14_NSS_INS5_IJS15_SE_EEENS5_IJSE_SB_EEEEEEENS4_17SM75_U32x4_LDSM_NENS4_14SM90_TMA_STOREES1X_NS4_17SM90_U32x4_STSM_NENS4_39AutoVectorizingCopyWithAssumedAlignmentILi128EEEEEEvvEEEEvNT_6ParamsE)
        /*0b30*/ 	.short	0x0380
        /*0b32*/ 	.short	0x0800


	//----- nvinfo : EIATTR_SW_WAR
	.align		4
.L_55:
        /*0b34*/ 	.byte	0x04, 0x36
        /*0b36*/ 	.short	(.L_57 - .L_56)
.L_56:
        /*0b38*/ 	.word	0x00000008
.L_57:


//--------------------- .nv.callgraph             --------------------------
	.section	.nv.callgraph,"",@"SHT_CUDA_CALLGRAPH"
	.align	4
	.sectionentsize	8
	.align		4
        /*0000*/ 	.word	0x00000000
	.align		4
        /*0004*/ 	.word	0xffffffff
	.align		4
        /*0008*/ 	.word	index@(_ZN7cutlass13device_kernelINS_4gemm6kernel13GemmUniversalIN4cute5tupleIJiiiiEEENS1_10collective13CollectiveMmaINS1_35MainloopSm100TmaUmmaWarpSpecializedILi12ELi2ELi4ENS5_IJNS4_1CILi1EEESB_SB_EEEEENS5_IJNSA_ILi64EEENSA_ILi192EEENSA_ILi32EEEEEENS_6half_tENS5_IJlSB_lEEESI_SJ_NS4_8TiledMMAINS4_8MMA_AtomIJNS4_20SM100_MMA_F16BF16_SSISI_SI_fLi64ELi192ELNS4_4UMMA5MajorE0ELSO_0ELNSN_7ScaleInE0ELSP_0EEEEEENS4_6LayoutISC_NS5_IJNSA_ILi0EEEST_ST_EEEEENS5_IJNS4_10UnderscoreESW_SW_EEEEENS4_13SM90_TMA_LOADENS4_14ComposedLayoutINS4_7SwizzleILi2ELi4ELi3EEENS4_18smem_ptr_flag_bitsILi16EEENSS_INS5_IJNSA_ILi8EEESG_EEENS5_IJSG_SB_EEEEEEEvNS4_8identityESZ_S19_vS1A_EENS_8epilogue10collective18CollectiveEpilogueINS1C_23Sm100TmaWarpSpecializedILi3ELi2ELi32ELb1ELb0EEEJSH_NS5_IJNSS_ISE_SB_EES1H_EEESI_SJ_SI_SJ_NS1C_6fusion15FusionCallbacksIS1G_NS1J_17LinearCombinationISI_fSI_fLNS_15FloatRoundStyleE2EEESH_S1I_JEEENS4_5SM1004TMEM4LOAD26SM100_TMEM_LOAD_16dp256b8xESZ_NS10_INS11_ILi3ELi4ELi3EEES14_NSS_INS5_IJS15_SE_EEENS5_IJSE_SB_EEEEEEENS4_17SM75_U32x4_LDSM_NENS4_14SM90_TMA_STOREES1X_NS4_17SM90_U32x4_STSM_NENS4_39AutoVectorizingCopyWithAssumedAlignmentILi128EEEEEEvvEEEEvNT_6ParamsE)
	.align		4
        /*000c*/ 	.word	index@(__assertfail)
	.align		4
        /*0010*/ 	.word	0x00000000
	.align		4
        /*0014*/ 	.word	0xfffffffe
	.align		4
        /*0018*/ 	.word	0x00000000
	.align		4
        /*001c*/ 	.word	0xfffffffd
	.align		4
        /*0020*/ 	.word	0x00000000
	.align		4
        /*0024*/ 	.word	0xfffffffc


//--------------------- .nv.constant4             --------------------------
	.section	.nv.constant4,"a",@progbits
	.align	8
	.align		8
.nv.constant4:
        /*0000*/ 	.dword	__assertfail
	.align		8
        /*0008*/ 	.dword	__unnamed_1
	.align		8
        /*0010*/ 	.dword	__unnamed_2
	.align		8
        /*0018*/ 	.dword	_ZN39_INTERNAL_a6927050_4_k_cu_5532451a_51154cuda3std3__45__cpo5beginE
	.align		8
        /*0020*/ 	.dword	_ZN39_INTERNAL_a6927050_4_k_cu_5532451a_51154cuda3std3__45__cpo3endE
	.align		8
        /*0028*/ 	.dword	_ZN39_INTERNAL_a6927050_4_k_cu_5532451a_51154cuda3std3__45__cpo6cbeginE
	.align		8
        /*0030*/ 	.dword	_ZN39_INTERNAL_a6927050_4_k_cu_5532451a_51154cuda3std3__45__cpo4cendE
	.align		8
        /*0038*/ 	.dword	_ZN39_INTERNAL_a6927050_4_k_cu_5532451a_51154cuda3std3__441_GLOBAL__N__a6927050_4_k_cu_5532451a_51156ignoreE
	.align		8
        /*0040*/ 	.dword	_ZN39_INTERNAL_a6927050_4_k_cu_5532451a_51154cuda3std3__419piecewise_constructE
	.align		8
        /*0048*/ 	.dword	_ZN39_INTERNAL_a6927050_4_k_cu_5532451a_51154cuda3std3__48in_placeE
	.align		8
        /*0050*/ 	.dword	_ZN39_INTERNAL_a6927050_4_k_cu_5532451a_51154cuda3std6ranges3__45__cpo4swapE
	.align		8
        /*0058*/ 	.dword	_ZN39_INTERNAL_a6927050_4_k_cu_5532451a_51154cuda3std6ranges3__45__cpo9iter_moveE
	.align		8
        /*0060*/ 	.dword	_ZN39_INTERNAL_a6927050_4_k_cu_5532451a_51154cute7productE
	.align		8
        /*0068*/ 	.dword	_ZN39_INTERNAL_a6927050_4_k_cu_5532451a_51154cute1_E
	.align		8
        /*0070*/ 	.dword	$str$25
	.align		8
        /*0078*/ 	.dword	$str$26
	.align		8
        /*0080*/ 	.dword	$str$27
	.align		8
        /*0088*/ 	.dword	$str$28


//--------------------- .text._ZN7cutlass13device_kernelINS_4gemm6kernel13GemmUniversalIN4cute5tupleIJiiiiEEENS1_10collective13CollectiveMmaINS1_35MainloopSm100TmaUmmaWarpSpecializedILi12ELi2ELi4ENS5_IJNS4_1CILi1EEESB_SB_EEEEENS5_IJNSA_ILi64EEENSA_ILi192EEENSA_ILi32EEEEEENS_6half_tENS5_IJlSB_lEEESI_SJ_NS4_8TiledMMAINS4_8MMA_AtomIJNS4_20SM100_MMA_F16BF16_SSISI_SI_fLi64ELi192ELNS4_4UMMA5MajorE0ELSO_0ELNSN_7ScaleInE0ELSP_0EEEEEENS4_6LayoutISC_NS5_IJNSA_ILi0EEEST_ST_EEEEENS5_IJNS4_10UnderscoreESW_SW_EEEEENS4_13SM90_TMA_LOADENS4_14ComposedLayoutINS4_7SwizzleILi2ELi4ELi3EEENS4_18smem_ptr_flag_bitsILi16EEENSS_INS5_IJNSA_ILi8EEESG_EEENS5_IJSG_SB_EEEEEEEvNS4_8identityESZ_S19_vS1A_EENS_8epilogue10collective18CollectiveEpilogueINS1C_23Sm100TmaWarpSpecializedILi3ELi2ELi32ELb1ELb0EEEJSH_NS5_IJNSS_ISE_SB_EES1H_EEESI_SJ_SI_SJ_NS1C_6fusion15FusionCallbacksIS1G_NS1J_17LinearCombinationISI_fSI_fLNS_15FloatRoundStyleE2EEESH_S1I_JEEENS4_5SM1004TMEM4LOAD26SM100_TMEM_LOAD_16dp256b8xESZ_NS10_INS11_ILi3ELi4ELi3EEES14_NSS_INS5_IJS15_SE_EEENS5_IJSE_SB_EEEEEEENS4_17SM75_U32x4_LDSM_NENS4_14SM90_TMA_STOREES1X_NS4_17SM90_U32x4_STSM_NENS4_39AutoVectorizingCopyWithAssumedAlignmentILi128EEEEEEvvEEEEvNT_6ParamsE --------------------------
	.section	.text._ZN7cutlass13device_kernelINS_4gemm6kernel13GemmUniversalIN4cute5tupleIJiiiiEEENS1_10collective13CollectiveMmaINS1_35MainloopSm100TmaUmmaWarpSpecializedILi12ELi2ELi4ENS5_IJNS4_1CILi1EEESB_SB_EEEEENS5_IJNSA_ILi64EEENSA_ILi192EEENSA_ILi32EEEEEENS_6half_tENS5_IJlSB_lEEESI_SJ_NS4_8TiledMMAINS4_8MMA_AtomIJNS4_20SM100_MMA_F16BF16_SSISI_SI_fLi64ELi192ELNS4_4UMMA5MajorE0ELSO_0ELNSN_7ScaleInE0ELSP_0EEEEEENS4_6LayoutISC_NS5_IJNSA_ILi0EEEST_ST_EEEEENS5_IJNS4_10UnderscoreESW_SW_EEEEENS4_13SM90_TMA_LOADENS4_14ComposedLayoutINS4_7SwizzleILi2ELi4ELi3EEENS4_18smem_ptr_flag_bitsILi16EEENSS_INS5_IJNSA_ILi8EEESG_EEENS5_IJSG_SB_EEEEEEEvNS4_8identityESZ_S19_vS1A_EENS_8epilogue10collective18CollectiveEpilogueINS1C_23Sm100TmaWarpSpecializedILi3ELi2ELi32ELb1ELb0EEEJSH_NS5_IJNSS_ISE_SB_EES1H_EEESI_SJ_SI_SJ_NS1C_6fusion15FusionCallbacksIS1G_NS1J_17LinearCombinationISI_fSI_fLNS_15FloatRoundStyleE2EEESH_S1I_JEEENS4_5SM1004TMEM4LOAD26SM100_TMEM_LOAD_16dp256b8xESZ_NS10_INS11_ILi3ELi4ELi3EEES14_NSS_INS5_IJS15_SE_EEENS5_IJSE_SB_EEEEEEENS4_17SM75_U32x4_LDSM_NENS4_14SM90_TMA_STOREES1X_NS4_17SM90_U32x4_STSM_NENS4_39AutoVectorizingCopyWithAssumedAlignmentILi128EEEEEEvvEEEEvNT_6ParamsE,"ax",@progbits
	.align	128
.text._ZN7cutlass13device_kernelINS_4gemm6kernel13GemmUniversalIN4cute5tupleIJiiiiEEENS1_10collective13CollectiveMmaINS1_35MainloopSm100TmaUmmaWarpSpecializedILi12ELi2ELi4ENS5_IJNS4_1CILi1EEESB_SB_EEEEENS5_IJNSA_ILi64EEENSA_ILi192EEENSA_ILi32EEEEEENS_6half_tENS5_IJlSB_lEEESI_SJ_NS4_8TiledMMAINS4_8MMA_AtomIJNS4_20SM100_MMA_F16BF16_SSISI_SI_fLi64ELi192ELNS4_4UMMA5MajorE0ELSO_0ELNSN_7ScaleInE0ELSP_0EEEEEENS4_6LayoutISC_NS5_IJNSA_ILi0EEEST_ST_EEEEENS5_IJNS4_10UnderscoreESW_SW_EEEEENS4_13SM90_TMA_LOADENS4_14ComposedLayoutINS4_7SwizzleILi2ELi4ELi3EEENS4_18smem_ptr_flag_bitsILi16EEENSS_INS5_IJNSA_ILi8EEESG_EEENS5_IJSG_SB_EEEEEEEvNS4_8identityESZ_S19_vS1A_EENS_8epilogue10collective18CollectiveEpilogueINS1C_23Sm100TmaWarpSpecializedILi3ELi2ELi32ELb1ELb0EEEJSH_NS5_IJNSS_ISE_SB_EES1H_EEESI_SJ_SI_SJ_NS1C_6fusion15FusionCallbacksIS1G_NS1J_17LinearCombinationISI_fSI_fLNS_15FloatRoundStyleE2EEESH_S1I_JEEENS4_5SM1004TMEM4LOAD26SM100_TMEM_LOAD_16dp256b8xESZ_NS10_INS11_ILi3ELi4ELi3EEES14_NSS_INS5_IJS15_SE_EEENS5_IJSE_SB_EEEEEEENS4_17SM75_U32x4_LDSM_NENS4_14SM90_TMA_STOREES1X_NS4_17SM90_U32x4_STSM_NENS4_39AutoVectorizingCopyWithAssumedAlignmentILi128EEEEEEvvEEEEvNT_6ParamsE:
        .type           _ZN7cutlass13device_kernelINS_4gemm6kernel13GemmUniversalIN4cute5tupleIJiiiiEEENS1_10collective13CollectiveMmaINS1_35MainloopSm100TmaUmmaWarpSpecializedILi12ELi2ELi4ENS5_IJNS4_1CILi1EEESB_SB_EEEEENS5_IJNSA_ILi64EEENSA_ILi192EEENSA_ILi32EEEEEENS_6half_tENS5_IJlSB_lEEESI_SJ_NS4_8TiledMMAINS4_8MMA_AtomIJNS4_20SM100_MMA_F16BF16_SSISI_SI_fLi64ELi192ELNS4_4UMMA5MajorE0ELSO_0ELNSN_7ScaleInE0ELSP_0EEEEEENS4_6LayoutISC_NS5_IJNSA_ILi0EEEST_ST_EEEEENS5_IJNS4_10UnderscoreESW_SW_EEEEENS4_13SM90_TMA_LOADENS4_14ComposedLayoutINS4_7SwizzleILi2ELi4ELi3EEENS4_18smem_ptr_flag_bitsILi16EEENSS_INS5_IJNSA_ILi8EEESG_EEENS5_IJSG_SB_EEEEEEEvNS4_8identityESZ_S19_vS1A_EENS_8epilogue10collective18CollectiveEpilogueINS1C_23Sm100TmaWarpSpecializedILi3ELi2ELi32ELb1ELb0EEEJSH_NS5_IJNSS_ISE_SB_EES1H_EEESI_SJ_SI_SJ_NS1C_6fusion15FusionCallbacksIS1G_NS1J_17LinearCombinationISI_fSI_fLNS_15FloatRoundStyleE2EEESH_S1I_JEEENS4_5SM1004TMEM4LOAD26SM100_TMEM_LOAD_16dp256b8xESZ_NS10_INS11_ILi3ELi4ELi3EEES14_NSS_INS5_IJS15_SE_EEENS5_IJSE_SB_EEEEEEENS4_17SM75_U32x4_LDSM_NENS4_14SM90_TMA_STOREES1X_NS4_17SM90_U32x4_STSM_NENS4_39AutoVectorizingCopyWithAssumedAlignmentILi128EEEEEEvvEEEEvNT_6ParamsE,@function
        .size           _ZN7cutlass13device_kernelINS_4gemm6kernel13GemmUniversalIN4cute5tupleIJiiiiEEENS1_10collective13CollectiveMmaINS1_35MainloopSm100TmaUmmaWarpSpecializedILi12ELi2ELi4ENS5_IJNS4_1CILi1EEESB_SB_EEEEENS5_IJNSA_ILi64EEENSA_ILi192EEENSA_ILi32EEEEEENS_6half_tENS5_IJlSB_lEEESI_SJ_NS4_8TiledMMAINS4_8MMA_AtomIJNS4_20SM100_MMA_F16BF16_SSISI_SI_fLi64ELi192ELNS4_4UMMA5MajorE0ELSO_0ELNSN_7ScaleInE0ELSP_0EEEEEENS4_6LayoutISC_NS5_IJNSA_ILi0EEEST_ST_EEEEENS5_IJNS4_10UnderscoreESW_SW_EEEEENS4_13SM90_TMA_LOADENS4_14ComposedLayoutINS4_7SwizzleILi2ELi4ELi3EEENS4_18smem_ptr_flag_bitsILi16EEENSS_INS5_IJNSA_ILi8EEESG_EEENS5_IJSG_SB_EEEEEEEvNS4_8identityESZ_S19_vS1A_EENS_8epilogue10collective18CollectiveEpilogueINS1C_23Sm100TmaWarpSpecializedILi3ELi2ELi32ELb1ELb0EEEJSH_NS5_IJNSS_ISE_SB_EES1H_EEESI_SJ_SI_SJ_NS1C_6fusion15FusionCallbacksIS1G_NS1J_17LinearCombinationISI_fSI_fLNS_15FloatRoundStyleE2EEESH_S1I_JEEENS4_5SM1004TMEM4LOAD26SM100_TMEM_LOAD_16dp256b8xESZ_NS10_INS11_ILi3ELi4ELi3EEES14_NSS_INS5_IJS15_SE_EEENS5_IJSE_SB_EEEEEEENS4_17SM75_U32x4_LDSM_NENS4_14SM90_TMA_STOREES1X_NS4_17SM90_U32x4_STSM_NENS4_39AutoVectorizingCopyWithAssumedAlignmentILi128EEEEEEvvEEEEvNT_6ParamsE,(.L_x_188 - _ZN7cutlass13device_kernelINS_4gemm6kernel13GemmUniversalIN4cute5tupleIJiiiiEEENS1_10collective13CollectiveMmaINS1_35MainloopSm100TmaUmmaWarpSpecializedILi12ELi2ELi4ENS5_IJNS4_1CILi1EEESB_SB_EEEEENS5_IJNSA_ILi64EEENSA_ILi192EEENSA_ILi32EEEEEENS_6half_tENS5_IJlSB_lEEESI_SJ_NS4_8TiledMMAINS4_8MMA_AtomIJNS4_20SM100_MMA_F16BF16_SSISI_SI_fLi64ELi192ELNS4_4UMMA5MajorE0ELSO_0ELNSN_7ScaleInE0ELSP_0EEEEEENS4_6LayoutISC_NS5_IJNSA_ILi0EEEST_ST_EEEEENS5_IJNS4_10UnderscoreESW_SW_EEEEENS4_13SM90_TMA_LOADENS4_14ComposedLayoutINS4_7SwizzleILi2ELi4ELi3EEENS4_18smem_ptr_flag_bitsILi16EEENSS_INS5_IJNSA_ILi8EEESG_EEENS5_IJSG_SB_EEEEEEEvNS4_8identityESZ_S19_vS1A_EENS_8epilogue10collective18CollectiveEpilogueINS1C_23Sm100TmaWarpSpecializedILi3ELi2ELi32ELb1ELb0EEEJSH_NS5_IJNSS_ISE_SB_EES1H_EEESI_SJ_SI_SJ_NS1C_6fusion15FusionCallbacksIS1G_NS1J_17LinearCombinationISI_fSI_fLNS_15FloatRoundStyleE2EEESH_S1I_JEEENS4_5SM1004TMEM4LOAD26SM100_TMEM_LOAD_16dp256b8xESZ_NS10_INS11_ILi3ELi4ELi3EEES14_NSS_INS5_IJS15_SE_EEENS5_IJSE_SB_EEEEEEENS4_17SM75_U32x4_LDSM_NENS4_14SM90_TMA_STOREES1X_NS4_17SM90_U32x4_STSM_NENS4_39AutoVectorizingCopyWithAssumedAlignmentILi128EEEEEEvvEEEEvNT_6ParamsE)
        .other          _ZN7cutlass13device_kernelINS_4gemm6kernel13GemmUniversalIN4cute5tupleIJiiiiEEENS1_10collective13CollectiveMmaINS1_35MainloopSm100TmaUmmaWarpSpecializedILi12ELi2ELi4ENS5_IJNS4_1CILi1EEESB_SB_EEEEENS5_IJNSA_ILi64EEENSA_ILi192EEENSA_ILi32EEEEEENS_6half_tENS5_IJlSB_lEEESI_SJ_NS4_8TiledMMAINS4_8MMA_AtomIJNS4_20SM100_MMA_F16BF16_SSISI_SI_fLi64ELi192ELNS4_4UMMA5MajorE0ELSO_0ELNSN_7ScaleInE0ELSP_0EEEEEENS4_6LayoutISC_NS5_IJNSA_ILi0EEEST_ST_EEEEENS5_IJNS4_10UnderscoreESW_SW_EEEEENS4_13SM90_TMA_LOADENS4_14ComposedLayoutINS4_7SwizzleILi2ELi4ELi3EEENS4_18smem_ptr_flag_bitsILi16EEENSS_INS5_IJNSA_ILi8EEESG_EEENS5_IJSG_SB_EEEEEEEvNS4_8identityESZ_S19_vS1A_EENS_8epilogue10collective18CollectiveEpilogueINS1C_23Sm100TmaWarpSpecializedILi3ELi2ELi32ELb1ELb0EEEJSH_NS5_IJNSS_ISE_SB_EES1H_EEESI_SJ_SI_SJ_NS1C_6fusion15FusionCallbacksIS1G_NS1J_17LinearCombinationISI_fSI_fLNS_15FloatRoundStyleE2EEESH_S1I_JEEENS4_5SM1004TMEM4LOAD26SM100_TMEM_LOAD_16dp256b8xESZ_NS10_INS11_ILi3ELi4ELi3EEES14_NSS_INS5_IJS15_SE_EEENS5_IJSE_SB_EEEEEEENS4_17SM75_U32x4_LDSM_NENS4_14SM90_TMA_STOREES1X_NS4_17SM90_U32x4_STSM_NENS4_39AutoVectorizingCopyWithAssumedAlignmentILi128EEEEEEvvEEEEvNT_6ParamsE,@"STO_CUDA_ENTRY STV_DEFAULT"
_ZN7cutlass13device_kernelINS_4gemm6kernel13GemmUniversalIN4cute5tupleIJiiiiEEENS1_10collective13CollectiveMmaINS1_35MainloopSm100TmaUmmaWarpSpecializedILi12ELi2ELi4ENS5_IJNS4_1CILi1EEESB_SB_EEEEENS5_IJNSA_ILi64EEENSA_ILi192EEENSA_ILi32EEEEEENS_6half_tENS5_IJlSB_lEEESI_SJ_NS4_8TiledMMAINS4_8MMA_AtomIJNS4_20SM100_MMA_F16BF16_SSISI_SI_fLi64ELi192ELNS4_4UMMA5MajorE0ELSO_0ELNSN_7ScaleInE0ELSP_0EEEEEENS4_6LayoutISC_NS5_IJNSA_ILi0EEEST_ST_EEEEENS5_IJNS4_10UnderscoreESW_SW_EEEEENS4_13SM90_TMA_LOADENS4_14ComposedLayoutINS4_7SwizzleILi2ELi4ELi3EEENS4_18smem_ptr_flag_bitsILi16EEENSS_INS5_IJNSA_ILi8EEESG_EEENS5_IJSG_SB_EEEEEEEvNS4_8identityESZ_S19_vS1A_EENS_8epilogue10collective18CollectiveEpilogueINS1C_23Sm100TmaWarpSpecializedILi3ELi2ELi32ELb1ELb0EEEJSH_NS5_IJNSS_ISE_SB_EES1H_EEESI_SJ_SI_SJ_NS1C_6fusion15FusionCallbacksIS1G_NS1J_17LinearCombinationISI_fSI_fLNS_15FloatRoundStyleE2EEESH_S1I_JEEENS4_5SM1004TMEM4LOAD26SM100_TMEM_LOAD_16dp256b8xESZ_NS10_INS11_ILi3ELi4ELi3EEES14_NSS_INS5_IJS15_SE_EEENS5_IJSE_SB_EEEEEEENS4_17SM75_U32x4_LDSM_NENS4_14SM90_TMA_STOREES1X_NS4_17SM90_U32x4_STSM_NENS4_39AutoVectorizingCopyWithAssumedAlignmentILi128EEEEEEvvEEEEvNT_6ParamsE:
[----:B------:R-:W1:Y:S01]  /*0000*/  LDC R1, c[0x0][0x37c] ;  /* 0x0000df00ff017b82 */ /* 0x000e620000000800 */
[----:B------:R-:W2:Y:S01]  /*0010*/  S2R R101, SR_TID.X ;  /* 0x0000000000657919 */ /* 0x000ea20000002100 */
[----:B------:R-:W3:Y:S01]  /*0020*/  LDCU.64 UR4, c[0x0][0x890] ;  /* 0x00011200ff0477ac */ /* 0x000ee20008000a00 */
[----:B------:R-:W-:Y:S02]  /*0030*/  PRMT R88, RZ, 0x7610, R88 ;  /* 0x00007610ff587816 */ /* 0x000fe40000000058 */
[----:B------:R-:W-:Y:S01]  /*0040*/  ELECT P5, URZ, PT ;  /* 0x0000000000ff782f */ /* 0x000fe200038a0000 */
[----:B------:R-:W4:Y:S01]  /*0050*/  LDCU.64 UR46, c[0x0][0x358] ;  /* 0x00006b00ff2e77ac */ /* 0x000f220008000a00 */
[----:B---3--:R-:W-:-:S04]  /*0060*/  UISETP.NE.U32.AND UP0, UPT, UR4, URZ, UPT ;  /* 0x000000ff0400728c */ /* 0x008fc8000bf05070 */
[----:B------:R-:W-:Y:S01]  /*0070*/  UISETP.NE.AND.EX UP0, UPT, UR5, URZ, UPT, UP0 ;  /* 0x000000ff0500728c */ /* 0x000fe2000bf05300 */
[----:B--2---:R-:W-:-:S05]  /*0080*/  SHF.R.U32.HI R93, RZ, 0x5, R101 ;  /* 0x00000005ff5d7819 */ /* 0x004fca0000011665 */
[----:B------:R-:W2:Y:S02]  /*0090*/  SHFL.IDX PT, R0, R93, RZ, 0x1f ;  /* 0x00001fff5d007589 */ /* 0x000ea400000e0000 */
[----:B--2---:R-:W-:Y:S01]  /*00a0*/  R2UR UR8, R0 ;  /* 0x00000000000872ca */ /* 0x004fe200000e0000 */
[----:B-1--4-:R-:W-:-:S14]  /*00b0*/  BRA.U UP0, `(.L_x_0) ;  /* 0x00000001002c7547 */ /* 0x012fdc000b800000 */
[----:B------:R-:W1:Y:S02]  /*00c0*/  LDCU.64 UR6, c[0x0][0x888] ;  /* 0x00011100ff0677ac */ /* 0x000e640008000a00 */
[----:B-1----:R-:W-:-:S04]  /*00d0*/  UISETP.NE.U32.AND UP0, UPT, UR6, URZ, UPT ;  /* 0x000000ff0600728c */ /* 0x002fc8000bf05070 */
[----:B------:R-:W-:-:S09]  /*00e0*/  UISETP.NE.AND.EX UP0, UPT, UR7, URZ, UPT, UP0 ;  /* 0x000000ff0700728c */ /* 0x000fd2000bf05300 */
[----:B------:R-:W-:Y:S05]  /*00f0*/  BRA.U !UP0, `(.L_x_1) ;  /* 0x0000000108107547 */ /* 0x000fea000b800000 */
[----:B------:R-:W1:Y:S02]  /*0100*/  LDC.64 R2, c[0x0][0x888] ;  /* 0x00022200ff027b82 */ /* 0x000e640000000a00 */
[----:B-1----:R1:W5:Y:S01]  /*0110*/  LDG.E R49, desc[UR46][R2.64] ;  /* 0x0000002e02317981 */ /* 0x002362000c1e1900 */
[----:B------:R-:W-:Y:S01]  /*0120*/  HFMA2 R88, -RZ, RZ, 0, 5.9604644775390625e-08 ;  /* 0x00000001ff587431 */ /* 0x000fe200000001ff */
[----:B------:R-:W-:Y:S05]  /*0130*/  BRA `(.L_x_0) ;  /* 0x00000000000c7947 */ /* 0x000fea0003800000 */
.L_x_1:
[----:B------:R-:W1:Y:S01]  /*0140*/  LDCU UR6, c[0x0][0x880] ;  /* 0x00011000ff0677ac */ /* 0x000e620008000800 */
[----:B------:R-:W-:Y:S01]  /*0150*/  HFMA2 R88, -RZ, RZ, 0, 5.9604644775390625e-08 ;  /* 0x00000001ff587431 */ /* 0x000fe200000001ff */
[----:B-1----:R-:W-:-:S07]  /*0160*/  MOV R49, UR6 ;  /* 0x0000000600317c02 */ /* 0x002fce0008000f00 */
.L_x_0:
[----:B------:R-:W2:Y:S02]  /*0170*/  LDCU.64 UR6, c[0x0][0x8b0] ;  /* 0x00011600ff0677ac */ /* 0x000ea40008000a00 */
[----:B--2---:R-:W-:-:S04]  /*0180*/  UISETP.NE.U32.AND UP0, UPT, UR6, URZ, UPT ;  /* 0x000000ff0600728c */ /* 0x004fc8000bf05070 */
[----:B------:R-:W-:-:S09]  /*0190*/  UISETP.NE.AND.EX UP0, UPT, UR7, URZ, UPT, UP0 ;  /* 0x000000ff0700728c */ /* 0x000fd2000bf05300 */
[----:B------:R-:W-:Y:S05]  /*01a0*/  BRA.U UP0, `(.L_x_2) ;  /* 0x0000000100247547 */ /* 0x000fea000b800000 */
[----:B------:R-:W2:Y:S02]  /*01b0*/  LDCU.64 UR6, c[0x0][0x8a8] ;  /* 0x00011500ff0677ac */ /* 0x000ea40008000a00 */
[----:B--2---:R-:W-:-:S04]  /*01c0*/  UISETP.NE.U32.AND UP0, UPT, UR6, URZ, UPT ;  /* 0x000000ff0600728c */ /* 0x004fc8000bf05070 */
[----:B------:R-:W-:-:S09]  /*01d0*/  UISETP.NE.AND.EX UP0, UPT, UR7, URZ, UPT, UP0 ;  /* 0x000000ff0700728c */ /* 0x000fd2000bf05300 */
[----:B------:R-:W-:Y:S05]  /*01e0*/  BRA.U !UP0, `(.L_x_3) ;  /* 0x00000001080c7547 */ /* 0x000fea000b800000 */
[----:B-1----:R-:W1:Y:S02]  /*01f0*/  LDC.64 R2, c[0x0][0x8a8] ;  /* 0x00022a00ff027b82 */ /* 0x002e640000000a00 */
[----:B-1----:R2:W5:Y:S01]  /*0200*/  LDG.E R47, desc[UR46][R2.64] ;  /* 0x0000002e022f7981 */ /* 0x002562000c1e1900 */
[----:B------:R-:W-:Y:S05]  /*0210*/  BRA `(.L_x_2) ;  /* 0x0000000000087947 */ /* 0x000fea0003800000 */
.L_x_3:
[----:B------:R-:W2:Y:S02]  /*0220*/  LDCU UR6, c[0x0][0x8a0] ;  /* 0x00011400ff0677ac */ /* 0x000ea40008000800 */
[----:B--2---:R-:W-:Y:S02]  /*0230*/  MOV R47, UR6 ;  /* 0x00000006002f7c02 */ /* 0x004fe40008000f00 */
.L_x_2:
[----:B------:R-:W-:Y:S01]  /*0240*/  IMAD.U32 R0, RZ, RZ, UR8 ;  /* 0x00000008ff007e24 */ /* 0x000fe2000f8e00ff */
[----:B------:R-:W-:Y:S04]  /*0250*/  BSSY.RECONVERGENT B0, `(.L_x_4) ;  /* 0x000000c000007945 */ /* 0x000fe80003800200 */
[C---:B------:R-:W-:Y:S02]  /*0260*/  ISETP.NE.OR P1, PT, R0.reuse, 0x1, !P5 ;  /* 0x000000010000780c */ /* 0x040fe40006f25670 */
[----:B------:R-:W-:-:S11]  /*0270*/  ISETP.NE.OR P0, PT, R0, 0x3, !P5 ;  /* 0x000000030000780c */ /* 0x000fd60006f05670 */
[----:B------:R-:W-:Y:S05]  /*0280*/  @P1 BRA `(.L_x_5) ;  /* 0x0000000000201947 */ /* 0x000fea0003800000 */
[----:B------:R-:W3:Y:S02]  /*0290*/  LDCU.64 UR6, c[0x0][0x348] ;  /* 0x00006900ff0677ac */ /* 0x000ee40008000a00 */
[----:B---3--:R-:W-:Y:S02]  /*02a0*/  UIADD3 UR10, UP1, UPT, UR6, 0x80, URZ ;  /* 0x00000080060a7890 */ /* 0x008fe4000ff3e0ff */
[----:B------:R-:W-:Y:S02]  /*02b0*/  UIADD3 UR6, UP0, UPT, UR6, 0x180, URZ ;  /* 0x0000018006067890 */ /* 0x000fe4000ff1e0ff */
[----:B------:R-:W-:Y:S02]  /*02c0*/  UIADD3.X UR11, UPT, UPT, URZ, UR7, URZ, UP1, !UPT ;  /* 0x00000007ff0b7290 */ /* 0x000fe40008ffe4ff */
[----:B------:R-:W-:-:S07]  /*02d0*/  UIADD3.X UR7, UPT, UPT, URZ, UR7, URZ, UP0, !UPT ;  /* 0x00000007ff077290 */ /* 0x000fce00087fe4ff */
[----:B------:R3:W-:Y:S02]  /*02e0*/  UTMACCTL.PF [UR10] ;  /* 0x000000000a0079b9 */ /* 0x0007e40008040000 */
[----:B------:R3:W-:Y:S02]  /*02f0*/  UTMACCTL.PF [UR6] ;  /* 0x00000000060079b9 */ /* 0x0007e40008040000 */
[----:B---3--:R-:W-:Y:S01]  /*0300*/  NOP ;  /* 0x0000000000007918 */ /* 0x008fe20000000000 */
.L_x_5:
[----:B------:R-:W-:Y:S05]  /*0310*/  BSYNC.RECONVERGENT B0 ;  /* 0x0000000000007941 */ /* 0x000fea0003800200 */
.L_x_4:
[----:B------:R-:W-:Y:S04]  /*0320*/  BSSY.RECONVERGENT B0, `(.L_x_6) ;  /* 0x000000a000007945 */ /* 0x000fe80003800200 */
        /* <DEDUP_REMOVED lines=9> */
.L_x_7:
[----:B------:R-:W-:Y:S05]  /*03c0*/  BSYNC.RECONVERGENT B0 ;  /* 0x0000000000007941 */ /* 0x000fea0003800200 */
.L_x_6:
[----:B------:R-:W3:Y:S01]  /*03d0*/  LDCU.64 UR6, c[0x0][0x888] ;  /* 0x00011100ff0677ac */ /* 0x000ee20008000a00 */
[----:B------:R-:W-:Y:S02]  /*03e0*/  UISETP.EQ.U32.AND UP1, UPT, UR4, URZ, UPT ;  /* 0x000000ff0400728c */ /* 0x000fe4000bf22070 */
[----:B------:R-:W-:Y:S02]  /*03f0*/  UPLOP3.LUT UP2, UPT, UPT, UPT, UPT, 0x80, 0x8 ;  /* 0x000000000008789c */ /* 0x000fe40003f4f070 */
[----:B---3--:R-:W-:-:S04]  /*0400*/  UISETP.NE.U32.AND UP0, UPT, UR6, URZ, UPT ;  /* 0x000000ff0600728c */ /* 0x008fc8000bf05070 */
[----:B------:R-:W-:-:S04]  /*0410*/  UISETP.NE.AND.EX UP0, UPT, UR7, URZ, UPT, UP0 ;  /* 0x000000ff0700728c */ /* 0x000fc8000bf05300 */
[----:B------:R-:W-:-:S04]  /*0420*/  UISETP.EQ.OR.EX UP3, UPT, UR5, URZ, !UP0, UP1 ;  /* 0x000000ff0500728c */ /* 0x000fc8000c762710 */
[----:B------:R-:W-:-:S05]  /*0430*/  UP2UR UR51, UPR, URZ, 0x8 ;  /* 0x00000008ff337883 */ /* 0x000fca0008000000 */
[----:B------:R-:W-:Y:S07]  /*0440*/  BRA.U !UP3, `(.L_x_8) ;  /* 0x000000010b207547 */ /* 0x000fee000b800000 */
[----:B------:R-:W-:Y:S01]  /*0450*/  UISETP.NE.U32.AND UP2, UPT, UR4, URZ, UPT ;  /* 0x000000ff0400728c */ /* 0x000fe2000bf45070 */
[----:B-----5:R-:W-:Y:S01]  /*0460*/  FSETP.NEU.AND P0, PT, R49, RZ, PT ;  /* 0x000000ff3100720b */ /* 0x020fe20003f0d000 */
[----:B------:R-:W-:Y:S02]  /*0470*/  USEL UR4, URZ, 0xffffffff, UP0 ;  /* 0xffffffffff047887 */ /* 0x000fe40008000000 */
[----:B------:R-:W-:-:S10]  /*0480*/  UISETP.NE.AND.EX UP2, UPT, UR5, URZ, UPT, UP2 ;  /* 0x000000ff0500728c */ /* 0x000fd4000bf45320 */
[----:B------:R-:W-:Y:S01]  /*0490*/  VOTEU.ANY UP1, P0 ;  /* 0x0000000000ff7886 */ /* 0x000fe20000020100 */
[----:B------:R-:W-:-:S04]  /*04a0*/  @!UP2 USEL UR4, URZ, 0xffffffff, UP1 ;  /* 0xffffffffff04a887 */ /* 0x000fc80008800000 */
[----:B------:R-:W-:-:S04]  /*04b0*/  ULOP3.LUT UR4, UR4, 0x1, URZ, 0xc0, !UPT ;  /* 0x0000000104047892 */ /* 0x000fc8000f8ec0ff */
[----:B------:R-:W-:-:S11]  /*04c0*/  UISETP.NE.U32.AND UP2, UPT, UR4, 0x1, UPT ;  /* 0x000000010400788c */ /* 0x000fd6000bf45070 */
.L_x_8:
[----:B-12---:R-:W1:Y:S01]  /*04d0*/  SHFL.IDX PT, R2, R93, RZ, 0x1f ;  /* 0x00001fff5d027589 */ /* 0x006e6200000e0000 */
[----:B------:R-:W-:-:S04]  /*04e0*/  UISETP.NE.AND UP1, UPT, UR8, 0x2, UPT ;  /* 0x000000020800788c */ /* 0x000fc8000bf25270 */
[----:B------:R-:W-:Y:S01]  /*04f0*/  USEL UR6, URZ, 0x1, UP1 ;  /* 0x00000001ff067887 */ /* 0x000fe20008800000 */
[----:B-1----:R-:W-:-:S13]  /*0500*/  ISETP.NE.AND P0, PT, R2, RZ, PT ;  /* 0x000000ff0200720c */ /* 0x002fda0003f05270 */
[----:B------:R-:W-:Y:S05]  /*0510*/  @P0 BRA `(.L_x_9) ;  /* 0x0000000000940947 */ /* 0x000fea0003800000 */
[----:B------:R-:W-:Y:S01]  /*0520*/  ELECT P0, URZ, PT ;  /* 0x0000000000ff782f */ /* 0x000fe20003800000 */
[----:B------:R-:W-:-:S12]  /*0530*/  BSSY.RECONVERGENT B0, `(.L_x_9) ;  /* 0x0000023000007945 */ /* 0x000fd80003800200 */
[----:B------:R-:W-:Y:S05]  /*0540*/  @!P0 BRA `(.L_x_10) ;  /* 0x0000000000848947 */ /* 0x000fea0003800000 */
[----:B------:R-:W1:Y:S01]  /*0550*/  S2UR UR5, SR_CgaCtaId ;  /* 0x00000000000579c3 */ /* 0x000e620000008800 */
[----:B------:R-:W-:Y:S01]  /*0560*/  UMOV UR7, 0x400 ;  /* 0x0000040000077882 */ /* 0x000fe20000000000 */
[----:B------:R-:W-:Y:S02]  /*0570*/  UMOV UR4, 0x1 ;  /* 0x0000000100047882 */ /* 0x000fe40000000000 */
[----:B------:R-:W-:-:S04]  /*0580*/  UIADD3 UR10, UPT, UPT, -UR4, 0x100000, URZ ;  /* 0x00100000040a7890 */ /* 0x000fc8000fffe1ff */
[----:B------:R-:W-:Y:S02]  /*0590*/  USHF.L.U32 UR11, UR10, 0xb, URZ ;  /* 0x0000000b0a0b7899 */ /* 0x000fe400080006ff */
[----:B------:R-:W-:Y:S02]  /*05a0*/  USHF.L.U32 UR10, UR10, 0x1, URZ ;  /* 0x000000010a0a7899 */ /* 0x000fe400080006ff */
[----:B-1----:R-:W-:Y:S01]  /*05b0*/  ULEA UR5, UR5, UR7, 0x18 ;  /* 0x0000000705057291 */ /* 0x002fe2000f8ec0ff */
[----:B------:R-:W1:Y:S11]  /*05c0*/  FENCE.VIEW.ASYNC.S ;  /* 0x00000000000073c6 */ /* 0x000e760000000000 */
[----:B-1----:R1:W2:Y:S01]  /*05d0*/  SYNCS.EXCH.64 URZ, [UR5], UR10 ;  /* 0x0000000a05ff75b2 */ /* 0x0022a20008000100 */
[----:B------:R1:W3:Y:S01]  /*05e0*/  SYNCS.EXCH.64 URZ, [UR5+0x60], UR10 ;  /* 0x0000600a05ff75b2 */ /* 0x0002e20008000100 */
[----:B------:R1:W4:Y:S01]  /*05f0*/  SYNCS.EXCH.64 URZ, [UR5+0x8], UR10 ;  /* 0x0000080a05ff75b2 */ /* 0x0003220008000100 */
[----:B------:R1:W1:Y:S01]  /*0600*/  SYNCS.EXCH.64 URZ, [UR5+0x68], UR10 ;  /* 0x0000680a05ff75b2 */ /* 0x0002620008000100 */
        /* <DEDUP_REMOVED lines=20> */
[----:B--2---:R-:W-:Y:S01]  /*0750*/  NOP ;  /* 0x0000000000007918 */ /* 0x004fe20000000000 */
.L_x_10:
[----:B-1----:R-:W-:Y:S05]  /*0760*/  BSYNC.RECONVERGENT B0 ;  /* 0x0000000000007941 */ /* 0x002fea0003800200 */
.L_x_9:
[----:B------:R-:W1:Y:S01]  /*0770*/  SHFL.IDX PT, R2, R93, RZ, 0x1f ;  /* 0x00001fff5d027589 */ /* 0x000e6200000e0000 */
[----:B------:R-:W-:Y:S01]  /*0780*/  NOP ;  /* 0x0000000000007918 */ /* 0x000fe20000000000 */
[----:B-1----:R-:W-:-:S13]  /*0790*/  ISETP.NE.AND P0, PT, R2, 0x1, PT ;  /* 0x000000010200780c */ /* 0x002fda0003f05270 */
[----:B------:R-:W-:Y:S05]  /*07a0*/  @P0 BRA `(.L_x_11) ;  /* 0x0000000000500947 */ /* 0x000fea0003800000 */
[----:B------:R-:W1:Y:S01]  /*07b0*/  S2UR UR7, SR_CgaCtaId ;  /* 0x00000000000779c3 */ /* 0x000e620000008800 */
[----:B------:R-:W-:Y:S01]  /*07c0*/  UMOV UR9, 0x400 ;  /* 0x0000040000097882 */ /* 0x000fe20000000000 */
[----:B------:R-:W-:Y:S01]  /*07d0*/  UMOV UR5, 0x20 ;  /* 0x0000002000057882 */ /* 0x000fe20000000000 */
[----:B------:R-:W-:Y:S01]  /*07e0*/  UMOV UR4, 0x80 ;  /* 0x0000008000047882 */ /* 0x000fe20000000000 */
[----:B------:R-:W-:-:S04]  /*07f0*/  UIADD3 UR10, UPT, UPT, -UR5, 0x100000, URZ ;  /* 0x00100000050a7890 */ /* 0x000fc8000fffe1ff */
[----:B------:R-:W-:Y:S02]  /*0800*/  USHF.L.U32 UR11, UR10, 0xb, URZ ;  /* 0x0000000b0a0b7899 */ /* 0x000fe400080006ff */
[----:B------:R-:W-:Y:S02]  /*0810*/  USHF.L.U32 UR10, UR10, 0x1, URZ ;  /* 0x000000010a0a7899 */ /* 0x000fe400080006ff */
[----:B------:R-:W-:-:S04]  /*0820*/  UIADD3 UR4, UPT, UPT, -UR4, 0x100000, URZ ;  /* 0x0010000004047890 */ /* 0x000fc8000fffe1ff */
[----:B------:R-:W-:Y:S02]  /*0830*/  USHF.L.U32 UR5, UR4, 0xb, URZ ;  /* 0x0000000b04057899 */ /* 0x000fe400080006ff */
[----:B------:R-:W-:Y:S01]  /*0840*/  USHF.L.U32 UR4, UR4, 0x1, URZ ;  /* 0x0000000104047899 */ /* 0x000fe200080006ff */
[----:B------:R-:W-:Y:S01]  /*0850*/  ELECT P0, URZ, PT ;  /* 0x0000000000ff782f */ /* 0x000fe20003800000 */
[----:B-1----:R-:W-:Y:S01]  /*0860*/  ULEA UR7, UR7, UR9, 0x18 ;  /* 0x0000000907077291 */ /* 0x002fe2000f8ec0ff */
[----:B------:R-:W1:Y:S11]  /*0870*/  FENCE.VIEW.ASYNC.S ;  /* 0x00000000000073c6 */ /* 0x000e760000000000 */
[----:B-1----:R1:W2:Y:S01]  /*0880*/  SYNCS.EXCH.64 URZ, [UR7+0xc0], UR10 ;  /* 0x0000c00a07ff75b2 */ /* 0x0022a20008000100 */
[----:B------:R1:W1:Y:S01]  /*0890*/  SYNCS.EXCH.64 URZ, [UR7+0xd8], UR4 ;  /* 0x0000d80407ff75b2 */ /* 0x0002620008000100 */
[----:B------:R1:W1:Y:S01]  /*08a0*/  SYNCS.EXCH.64 URZ, [UR7+0xc8], UR10 ;  /* 0x0000c80a07ff75b2 */ /* 0x0002620008000100 */
[----:B------:R1:W1:Y:S01]  /*08b0*/  SYNCS.EXCH.64 URZ, [UR7+0xe0], UR4 ;  /* 0x0000e00407ff75b2 */ /* 0x0002620008000100 */
[----:B------:R1:W1:Y:S01]  /*08c0*/  SYNCS.EXCH.64 URZ, [UR7+0xd0], UR10 ;  /* 0x0000d00a07ff75b2 */ /* 0x0002620008000100 */
[----:B------:R1:W1:Y:S01]  /*08d0*/  SYNCS.EXCH.64 URZ, [UR7+0xe8], UR4 ;  /* 0x0000e80407ff75b2 */ /* 0x0002620008000100 */
[----:B------:R-:W-:Y:S01]  /*08e0*/  NOP ;  /* 0x0000000000007918 */ /* 0x000fe20000000000 */
.L_x_11:
[----:B------:R-:W3:Y:S01]  /*08f0*/  SHFL.IDX PT, R2, R93, RZ, 0x1f ;  /* 0x00001fff5d027589 */ /* 0x000ee200000e0000 */
[----:B------:R-:W-:Y:S01]  /*0900*/  NOP ;  /* 0x0000000000007918 */ /* 0x000fe20000000000 */
[----:B---3--:R-:W-:-:S13]  /*0910*/  ISETP.NE.AND P0, PT, R2, 0x3, PT ;  /* 0x000000030200780c */ /* 0x008fda0003f05270 */
[----:B------:R-:W-:Y:S05]  /*0920*/  @P0 BRA `(.L_x_12) ;  /* 0x0000000000300947 */ /* 0x000fea0003800000 */
[----:B-1----:R-:W1:Y:S01]  /*0930*/  S2UR UR5, SR_CgaCtaId ;  /* 0x00000000000579c3 */ /* 0x002e620000008800 */
[----:B------:R-:W-:Y:S01]  /*0940*/  UMOV UR7, 0x400 ;  /* 0x0000040000077882 */ /* 0x000fe20000000000 */
[----:B------:R-:W-:Y:S01]  /*0950*/  UMOV UR4, 0x20 ;  /* 0x0000002000047882 */ /* 0x000fe20000000000 */
[----:B------:R-:W-:Y:S01]  /*0960*/  ELECT P0, URZ, PT ;  /* 0x0000000000ff782f */ /* 0x000fe20003800000 */
[----:B------:R-:W-:-:S04]  /*0970*/  UIADD3 UR10, UPT, UPT, -UR4, 0x100000, URZ ;  /* 0x00100000040a7890 */ /* 0x000fc8000fffe1ff */
[----:B------:R-:W-:Y:S02]  /*0980*/  USHF.L.U32 UR11, UR10, 0xb, URZ ;  /* 0x0000000b0a0b7899 */ /* 0x000fe400080006ff */
[----:B------:R-:W-:Y:S02]  /*0990*/  USHF.L.U32 UR10, UR10, 0x1, URZ ;  /* 0x000000010a0a7899 */ /* 0x000fe400080006ff */
[----:B-1----:R-:W-:Y:S01]  /*09a0*/  ULEA UR5, UR5, UR7, 0x18 ;  /* 0x0000000705057291 */ /* 0x002fe2000f8ec0ff */
[----:B------:R-:W1:Y:S11]  /*09b0*/  FENCE.VIEW.ASYNC.S ;  /* 0x00000000000073c6 */ /* 0x000e760000000000 */
[----:B-1----:R3:W1:Y:S01]  /*09c0*/  SYNCS.EXCH.64 URZ, [UR5+0xf0], UR10 ;  /* 0x0000f00a05ff75b2 */ /* 0x0026620008000100 */
[----:B------:R3:W1:Y:S02]  /*09d0*/  SYNCS.EXCH.64 URZ, [UR5+0xf8], UR10 ;  /* 0x0000f80a05ff75b2 */ /* 0x0006640008000100 */
[----:B---3--:R-:W-:Y:S01]  /*09e0*/  NOP ;  /* 0x0000000000007918 */ /* 0x008fe20000000000 */
.L_x_12:
[----:B------:R-:W3:Y:S01]  /*09f0*/  SHFL.IDX PT, R2, R93, RZ, 0x1f ;  /* 0x00001fff5d027589 */ /* 0x000ee200000e0000 */
[----:B------:R-:W-:Y:S01]  /*0a00*/  NOP ;  /* 0x0000000000007918 */ /* 0x000fe20000000000 */
[----:B---3--:R-:W-:-:S13]  /*0a10*/  ISETP.NE.AND P0, PT, R2, 0x4, PT ;  /* 0x000000040200780c */ /* 0x008fda0003f05270 */
[----:B------:R-:W-:Y:S05]  /*0a20*/  @P0 BRA `(.L_x_13) ;  /* 0x00000000004c0947 */ /* 0x000fea0003800000 */
[----:B-1----:R-:W1:Y:S01]  /*0a30*/  S2UR UR5, SR_CgaCtaId ;  /* 0x00000000000579c3 */ /* 0x002e620000008800 */
[----:B------:R-:W-:Y:S01]  /*0a40*/  UMOV UR9, 0x100 ;  /* 0x0000010000097882 */ /* 0x000fe20000000000 */
[----:B------:R-:W-:Y:S01]  /*0a50*/  UMOV UR7, 0x400 ;  /* 0x0000040000077882 */ /* 0x000fe20000000000 */
[----:B------:R-:W-:Y:S01]  /*0a60*/  USEL UR9, UR9, 0xe0, UP2 ;  /* 0x000000e009097887 */ /* 0x000fe20009000000 */
[----:B------:R-:W-:Y:S01]  /*0a70*/  UMOV UR4, 0x1 ;  /* 0x0000000100047882 */ /* 0x000fe20000000000 */
[----:B------:R-:W-:Y:S01]  /*0a80*/  ELECT P0, URZ, PT ;  /* 0x0000000000ff782f */ /* 0x000fe20003800000 */
[----:B------:R-:W-:-:S04]  /*0a90*/  UIADD3 UR10, UPT, UPT, -UR4, 0x100000, URZ ;  /* 0x00100000040a7890 */ /* 0x000fc8000fffe1ff */
[----:B------:R-:W-:Y:S02]  /*0aa0*/  USHF.L.U32 UR11, UR10, 0xb, URZ ;  /* 0x0000000b0a0b7899 */ /* 0x000fe400080006ff */
[----:B------:R-:W-:Y:S02]  /*0ab0*/  USHF.L.U32 UR10, UR10, 0x1, URZ ;  /* 0x000000010a0a7899 */ /* 0x000fe400080006ff */
[----:B------:R-:W-:-:S04]  /*0ac0*/  UIADD3 UR12, UPT, UPT, -UR9, 0x100000, URZ ;  /* 0x00100000090c7890 */ /* 0x000fc8000fffe1ff */
[----:B------:R-:W-:Y:S02]  /*0ad0*/  USHF.L.U32 UR13, UR12, 0xb, URZ ;  /* 0x0000000b0c0d7899 */ /* 0x000fe400080006ff */
[----:B------:R-:W-:Y:S02]  /*0ae0*/  USHF.L.U32 UR12, UR12, 0x1, URZ ;  /* 0x000000010c0c7899 */ /* 0x000fe400080006ff */
[----:B-1----:R-:W-:Y:S01]  /*0af0*/  ULEA UR5, UR5, UR7, 0x18 ;  /* 0x0000000705057291 */ /* 0x002fe2000f8ec0ff */
[----:B------:R-:W1:Y:S11]  /*0b00*/  FENCE.VIEW.ASYNC.S ;  /* 0x00000000000073c6 */ /* 0x000e760000000000 */
[----:B-1----:R3:W1:Y:S01]  /*0b10*/  SYNCS.EXCH.64 URZ, [UR5+0x100], UR10 ;  /* 0x0001000a05ff75b2 */ /* 0x0026620008000100 */
[----:B------:R3:W1:Y:S01]  /*0b20*/  SYNCS.EXCH.64 URZ, [UR5+0x110], UR12 ;  /* 0x0001100c05ff75b2 */ /* 0x0006620008000100 */
[----:B------:R3:W1:Y:S01]  /*0b30*/  SYNCS.EXCH.64 URZ, [UR5+0x108], UR10 ;  /* 0x0001080a05ff75b2 */ /* 0x0006620008000100 */
[----:B------:R3:W1:Y:S02]  /*0b40*/  SYNCS.EXCH.64 URZ, [UR5+0x118], UR12 ;  /* 0x0001180c05ff75b2 */ /* 0x0006640008000100 */
[----:B---3--:R-:W-:Y:S01]  /*0b50*/  NOP ;  /* 0x0000000000007918 */ /* 0x008fe20000000000 */
.L_x_13:
[----:B------:R-:W3:Y:S01]  /*0b60*/  SHFL.IDX PT, R2, R93, RZ, 0x1f ;  /* 0x00001fff5d027589 */ /* 0x000ee200000e0000 */
[----:B------:R-:W-:Y:S01]  /*0b70*/  NOP ;  /* 0x0000000000007918 */ /* 0x000fe20000000000 */
[----:B---3--:R-:W-:-:S13]  /*0b80*/  ISETP.NE.AND P0, PT, R2, 0x5, PT ;  /* 0x000000050200780c */ /* 0x008fda0003f05270 */
[----:B------:R-:W-:Y:S05]  /*0b90*/  @P0 BRA `(.L_x_14) ;  /* 0x0000000000580947 */ /* 0x000fea0003800000 */
[----:B-1----:R-:W1:Y:S01]  /*0ba0*/  S2UR UR7, SR_CgaCtaId ;  /* 0x00000000000779c3 */ /* 0x002e620000008800 */
        /* <DEDUP_REMOVED lines=12> */
[----:B-1----:R3:W1:Y:S01]  /*0c70*/  SYNCS.EXCH.64 URZ, [UR7+0x120], UR10 ;  /* 0x0001200a07ff75b2 */ /* 0x0026620008000100 */
[----:B------:R3:W1:Y:S01]  /*0c80*/  SYNCS.EXCH.64 URZ, [UR7+0x140], UR4 ;  /* 0x0001400407ff75b2 */ /* 0x0006620008000100 */
[----:B------:R3:W1:Y:S01]  /*0c90*/  SYNCS.EXCH.64 URZ, [UR7+0x128], UR10 ;  /* 0x0001280a07ff75b2 */ /* 0x0006620008000100 */
[----:B------:R3:W1:Y:S01]  /*0ca0*/  SYNCS.EXCH.64 URZ, [UR7+0x148], UR4 ;  /* 0x0001480407ff75b2 */ /* 0x0006620008000100 */
[----:B------:R3:W1:Y:S01]  /*0cb0*/  SYNCS.EXCH.64 URZ, [UR7+0x130], UR10 ;  /* 0x0001300a07ff75b2 */ /* 0x0006620008000100 */
[----:B------:R3:W1:Y:S01]  /*0cc0*/  SYNCS.EXCH.64 URZ, [UR7+0x150], UR4 ;  /* 0x0001500407ff75b2 */ /* 0x0006620008000100 */
[----:B------:R3:W1:Y:S01]  /*0cd0*/  SYNCS.EXCH.64 URZ, [UR7+0x138], UR10 ;  /* 0x0001380a07ff75b2 */ /* 0x0006620008000100 */
[----:B------:R3:W1:Y:S02]  /*0ce0*/  SYNCS.EXCH.64 URZ, [UR7+0x158], UR4 ;  /* 0x0001580407ff75b2 */ /* 0x0006640008000100 */
[----:B---3--:R-:W-:Y:S01]  /*0cf0*/  NOP ;  /* 0x0000000000007918 */ /* 0x008fe20000000000 */
.L_x_14:
        /* <DEDUP_REMOVED lines=18> */
.L_x_15:
[----:B-1----:R-:W1:Y:S01]  /*0e20*/  S2UR UR5, SR_CTAID.X ;  /* 0x00000000000579c3 */ /* 0x002e620000002500 */
[----:B------:R-:W-:-:S05]  /*0e30*/  CS2R.32 R87, SR_CgaSize ;  /* 0x0000000000577805 */ /* 0x000fca0000008a00 */
[----:B------:R-:W-:-:S05]  /*0e40*/  IMAD R87, R87, -0xa0, RZ ;  /* 0xffffff6057577824 */ /* 0x000fca00078e02ff */
[----:B------:R-:W-:-:S14]  /*0e50*/  R2UR UR9, R87 ;  /* 0x00000000570972ca */ /* 0x000fdc00000e0000 */
[----:B------:R-:W3:Y:S01]  /*0e60*/  LDCU UR9, c[0x0][UR9+0x2b0] ;  /* 0x00005600090977ac */ /* 0x000ee20008000800 */
[----:B------:R-:W-:Y:S01]  /*0e70*/  NOP ;  /* 0x0000000000007918 */ /* 0x000fe20000000000 */
[----:B------:R-:W-:-:S05]  /*0e80*/  CS2R.32 R87, SR_CgaSize ;  /* 0x0000000000577805 */ /* 0x000fca0000008a00 */
[----:B------:R-:W-:-:S05]  /*0e90*/  IMAD R87, R87, -0xa0, RZ ;  /* 0xffffff6057577824 */ /* 0x000fca00078e02ff */
[----:B------:R-:W-:-:S14]  /*0ea0*/  R2UR UR7, R87 ;  /* 0x00000000570772ca */ /* 0x000fdc00000e0000 */
[----:B------:R-:W2:Y:S01]  /*0eb0*/  LDCU UR7, c[0x0][UR7+0x2b4] ;  /* 0x00005680070777ac */ /* 0x000ea20008000800 */
[----:B------:R-:W4:Y:S08]  /*0ec0*/  S2UR UR4, SR_CTAID.Y ;  /* 0x00000000000479c3 */ /* 0x000f300000002600 */
[----:B------:R-:W2:Y:S01]  /*0ed0*/  LDC R10, c[0x0][0xb24] ;  /* 0x0002c900ff0a7b82 */ /* 0x000ea20000000800 */
[----:B-1----:R-:W-:-:S02]  /*0ee0*/  I2FP.F32.U32 R87, UR5 ;  /* 0x0000000500577c45 */ /* 0x002fc40008201000 */
[----:B------:R-:W-:-:S05]  /*0ef0*/  CS2R.32 R3, SR_CgaSize ;  /* 0x0000000000037805 */ /* 0x000fca0000008a00 */
[----:B------:R-:W-:-:S06]  /*0f00*/  IMAD R3, R3, -0xa0, RZ ;  /* 0xffffff6003037824 */ /* 0x000fcc00078e02ff */
[----:B------:R-:W1:Y:S01]  /*0f10*/  LDC R3, c[0x0][R3+0x2a0] ;  /* 0x0000a80003037b82 */ /* 0x000e620000000800 */
[----:B------:R-:W-:Y:S01]  /*0f20*/  MOV R15, UR5 ;  /* 0x00000005000f7c02 */ /* 0x000fe20008000f00 */
[----:B---3--:R-:W-:Y:S01]  /*0f30*/  FMUL R87, R87, UR9 ;  /* 0x0000000957577c20 */ /* 0x008fe20008400000 */
[----:B----4-:R-:W-:Y:S02]  /*0f40*/  I2FP.F32.U32 R86, UR4 ;  /* 0x0000000400567c45 */ /* 0x010fe40008201000 */
[----:B------:R-:W-:-:S05]  /*0f50*/  CS2R.32 R2, SR_CgaSize ;  /* 0x0000000000027805 */ /* 0x000fca0000008a00 */
[----:B------:R-:W-:-:S06]  /*0f60*/  IMAD R2, R2, -0xa0, RZ ;  /* 0xffffff6002027824 */ /* 0x000fcc00078e02ff */
[----:B------:R-:W3:Y:S01]  /*0f70*/  LDC R2, c[0x0][R2+0x2a4] ;  /* 0x0000a90002027b82 */ /* 0x000ee20000000800 */
[----:B------:R-:W-:Y:S01]  /*0f80*/  MOV R14, UR4 ;  /* 0x00000004000e7c02 */ /* 0x000fe20008000f00 */
[----:B------:R-:W4:Y:S01]  /*0f90*/  F2I.U32.TRUNC.NTZ R87, R87 ;  /* 0x0000005700577305 */ /* 0x000f22000020f000 */
[----:B--2---:R-:W-:-:S05]  /*0fa0*/  FMUL R86, R86, UR7 ;  /* 0x0000000756567c20 */ /* 0x004fca0008400000 */
[----:B------:R-:W-:Y:S01]  /*0fb0*/  BAR.SYNC.DEFER_BLOCKING 0x0 ;  /* 0x0000000000007b1d */ /* 0x000fe20000010000 */
[----:B------:R-:W-:-:S05]  /*0fc0*/  ISETP.GE.AND P0, PT, R10, 0x1, PT ;  /* 0x000000010a00780c */ /* 0x000fca0003f06270 */
[----:B------:R-:W2:Y:S02]  /*0fd0*/  F2I.U32.TRUNC.NTZ R86, R86 ;  /* 0x0000005600567305 */ /* 0x000ea4000020f000 */
[----:B------:R-:W3:Y:S01]  /*0fe0*/  S2UR UR36, SR_CTAID.Z ;  /* 0x00000000002479c3 */ /* 0x000ee20000002700 */
[----:B----4-:R-:W-:-:S05]  /*0ff0*/  IADD3 R87, PT, PT, -R87, RZ, RZ ;  /* 0x000000ff57577210 */ /* 0x010fca0007ffe1ff */
[----:B-1----:R-:W-:Y:S01]  /*1000*/  IMAD R87, R3, R87, UR5 ;  /* 0x0000000503577e24 */ /* 0x002fe2000f8e0257 */
[----:B--2---:R-:W-:-:S05]  /*1010*/  IADD3 R86, PT, PT, -R86, RZ, RZ ;  /* 0x000000ff56567210 */ /* 0x004fca0007ffe1ff */
[----:B---3--:R-:W-:Y:S01]  /*1020*/  IMAD R86, R2, R86, UR4 ;  /* 0x0000000402567e24 */ /* 0x008fe2000f8e0256 */
[----:B------:R-:W-:Y:S06]  /*1030*/  @!P0 BRA `(.L_x_16) ;  /* 0x0000000000b88947 */ /* 0x000fec0003800000 */
[----:B------:R-:W1:Y:S01]  /*1040*/  LDC.64 R4, c[0x0][0xb18] ;  /* 0x0002c600ff047b82 */ /* 0x000e620000000a00 */
[----:B------:R-:W-:-:S07]  /*1050*/  ISETP.NE.AND P0, PT, R10, 0x1, PT ;  /* 0x000000010a00780c */ /* 0x000fce0003f05270 */
[----:B------:R-:W2:Y:S08]  /*1060*/  LDC R9, c[0x0][0xb0c] ;  /* 0x0002c300ff097b82 */ /* 0x000eb00000000800 */
[----:B------:R-:W3:Y:S08]  /*1070*/  LDC R12, c[0x0][0x370] ;  /* 0x0000dc00ff0c7b82 */ /* 0x000ef00000000800 */
[----:B------:R-:W4:Y:S01]  /*1080*/  LDC R11, c[0x0][0x374] ;  /* 0x0000dd00ff0b7b82 */ /* 0x000f220000000800 */
[----:B-1----:R-:W-:-:S07]  /*1090*/  ISETP.NE.AND P1, PT, R4, 0x1, PT ;  /* 0x000000010400780c */ /* 0x002fce0003f25270 */
[----:B------:R-:W3:Y:S01]  /*10a0*/  LDC.64 R6, c[0x0][0xb10] ;  /* 0x0002c400ff067b82 */ /* 0x000ee20000000a00 */
[----:B--2---:R-:W-:-:S07]  /*10b0*/  ISETP.NE.AND P2, PT, R9, 0x1, PT ;  /* 0x000000010900780c */ /* 0x004fce0003f45270 */
[----:B------:R-:W1:Y:S08]  /*10c0*/  LDC R8, c[0x0][0xb20] ;  /* 0x0002c800ff087b82 */ /* 0x000e700000000800 */
[----:B------:R-:W2:Y:S01]  /*10d0*/  LDC.64 R2, c[0x0][0xb28] ;  /* 0x0002ca00ff027b82 */ /* 0x000ea20000000a00 */
[----:B----4-:R-:W-:-:S04]  /*10e0*/  IMAD.HI.U32 R13, R11, R5, RZ ;  /* 0x000000050b0d7227 */ /* 0x010fc800078e00ff */
[----:B------:R-:W-:-:S04]  /*10f0*/  IMAD.HI.U32 R5, R14, R5, RZ ;  /* 0x000000050e057227 */ /* 0x000fc800078e00ff */
[----:B---3--:R-:W-:-:S05]  /*1100*/  IMAD.HI.U32 R16, R12, R6, RZ ;  /* 0x000000060c107227 */ /* 0x008fca00078e00ff */
[-C--:B------:R-:W-:Y:S01]  /*1110*/  @P2 SHF.R.U32.HI R12, RZ, R7.reuse, R16 ;  /* 0x00000007ff0c2219 */ /* 0x080fe20000011610 */
[----:B------:R-:W-:Y:S01]  /*1120*/  IMAD.HI.U32 R16, R15, R6, RZ ;  /* 0x000000060f107227 */ /* 0x000fe200078e00ff */
[-C--:B-1----:R-:W-:Y:S02]  /*1130*/  @P1 SHF.R.U32.HI R11, RZ, R8.reuse, R13 ;  /* 0x00000008ff0b1219 */ /* 0x082fe4000001160d */
[----:B------:R-:W-:Y:S02]  /*1140*/  SHF.R.U32.HI R5, RZ, R8, R5 ;  /* 0x00000008ff057219 */ /* 0x000fe40000011605 */
[----:B------:R-:W-:Y:S02]  /*1150*/  SHF.R.U32.HI R16, RZ, R7, R16 ;  /* 0x00000007ff107219 */ /* 0x000fe40000011610 */
[----:B------:R-:W-:Y:S01]  /*1160*/  SEL R5, R14, R5, !P1 ;  /* 0x000000050e057207 */ /* 0x000fe20004800000 */
[----:B--2---:R-:W-:Y:S01]  /*1170*/  IMAD.HI.U32 R13, R11, R2, RZ ;  /* 0x000000020b0d7227 */ /* 0x004fe200078e00ff */
[----:B------:R-:W-:-:S03]  /*1180*/  SEL R16, R15, R16, !P2 ;  /* 0x000000100f107207 */ /* 0x000fc60005000000 */
[----:B------:R-:W-:Y:S01]  /*1190*/  IMAD.HI.U32 R6, R12, R2, RZ ;  /* 0x000000020c067227 */ /* 0x000fe200078e00ff */
[----:B------:R-:W-:-:S04]  /*11a0*/  @P0 SHF.R.U32.HI R11, RZ, R3, R13 ;  /* 0x00000003ff0b0219 */ /* 0x000fc8000001160d */
[----:B------:R-:W-:Y:S01]  /*11b0*/  @P0 SHF.R.U32.HI R12, RZ, R3, R6 ;  /* 0x00000003ff0c0219 */ /* 0x000fe20000011606 */
[----:B------:R-:W-:-:S04]  /*11c0*/  IMAD R11, R11, R10, RZ ;  /* 0x0000000a0b0b7224 */ /* 0x000fc800078e02ff */
[----:B------:R-:W-:Y:S01]  /*11d0*/  IMAD R6, R12, R10, RZ ;  /* 0x0000000a0c067224 */ /* 0x000fe200078e02ff */
[----:B------:R-:W-:-:S04]  /*11e0*/  ISETP.GE.AND P1, PT, R5, R11, PT ;  /* 0x0000000b0500720c */ /* 0x000fc80003f26270 */
[----:B------:R-:W-:Y:S01]  /*11f0*/  ISETP.GE.OR P1, PT, R16, R6, P1 ;  /* 0x000000061000720c */ /* 0x000fe20000f26670 */
[----:B------:R-:W-:-:S05]  /*1200*/  IMAD.HI.U32 R6, R5, R2, RZ ;  /* 0x0000000205067227 */ /* 0x000fca00078e00ff */
[----:B------:R-:W-:-:S04]  /*1210*/  SHF.R.U32.HI R6, RZ, R3, R6 ;  /* 0x00000003ff067219 */ /* 0x000fc80000011606 */
[----:B------:R-:W-:-:S03]  /*1220*/  SEL R6, R5, R6, !P0 ;  /* 0x0000000605067207 */ /* 0x000fc60004000000 */
[----:B------:R-:W-:Y:S01]  /*1230*/  @!P1 IMAD.HI.U32 R7, R16, R2, RZ ;  /* 0x0000000210079227 */ /* 0x000fe200078e00ff */
[----:B------:R-:W-:-:S04]  /*1240*/  IADD3 R2, PT, PT, -R6, RZ, RZ ;  /* 0x000000ff06027210 */ /* 0x000fc80007ffe1ff */
[----:B------:R-:W-:Y:S01]  /*1250*/  @!P1 SHF.R.U32.HI R3, RZ, R3, R7 ;  /* 0x00000003ff039219 */ /* 0x000fe20000011607 */
[----:B------:R-:W-:Y:S01]  /*1260*/  IMAD R2, R10, R2, R5 ;  /* 0x000000020a027224 */ /* 0x000fe200078e0205 */
[----:B------:R-:W-:Y:S02]  /*1270*/  IADD3 R7, PT, PT, -R5, RZ, RZ ;  /* 0x000000ff05077210 */ /* 0x000fe40007ffe1ff */
[----:B------:R-:W-:-:S03]  /*1280*/  @!P1 SEL R3, R16, R3, !P0 ;  /* 0x0000000310039207 */ /* 0x000fc60004000000 */
[----:B------:R-:W-:Y:S02]  /*1290*/  IMAD R7, R4, R7, R14 ;  /* 0x0000000704077224 */ /* 0x000fe400078e020e */
[--C-:B------:R-:W-:Y:S02]  /*12a0*/  @!P1 IMAD.IADD R6, R6, 0x1, -R3.reuse ;  /* 0x0000000106069824 */ /* 0x100fe400078e0a03 */
[----:B------:R-:W-:Y:S01]  /*12b0*/  @!P1 IMAD R3, R2, R12, R3 ;  /* 0x0000000c02039224 */ /* 0x000fe200078e0203 */
[----:B------:R-:W-:Y:S01]  /*12c0*/  IADD3 R2, PT, PT, -R16, RZ, RZ ;  /* 0x000000ff10027210 */ /* 0x000fe20007ffe1ff */
[----:B------:R-:W-:Y:S02]  /*12d0*/  @!P1 IMAD R5, R6, R10, R16 ;  /* 0x0000000a06059224 */ /* 0x000fe400078e0210 */
[----:B------:R-:W-:Y:S02]  /*12e0*/  @!P1 IMAD.MOV.U32 R16, RZ, RZ, R3 ;  /* 0x000000ffff109224 */ /* 0x000fe400078e0003 */
[----:B------:R-:W-:-:S02]  /*12f0*/  IMAD R2, R9, R2, R15 ;  /* 0x0000000209027224 */ /* 0x000fc400078e020f */
[----:B------:R-:W-:Y:S02]  /*1300*/  IMAD R14, R5, R4, R7 ;  /* 0x00000004050e7224 */ /* 0x000fe400078e0207 */
[----:B------:R-:W-:Y:S02]  /*1310*/  IMAD R15, R16, R9, R2 ;  /* 0x00000009100f7224 */ /* 0x000fe400078e0202 */
.L_x_16:
[----:B------:R-:W1:Y:S01]  /*1320*/  LDCU UR4, c[0x0][0xb30] ;  /* 0x00016600ff0477ac */ /* 0x000e620008000800 */
[----:B------:R-:W2:Y:S08]  /*1330*/  S2UR UR37, SR_CgaCtaId ;  /* 0x00000000002579c3 */ /* 0x000eb00000008800 */
[----:B------:R-:W3:Y:S01]  /*1340*/  LDC R37, c[0x0][0xb24] ;  /* 0x0002c900ff257b82 */ /* 0x000ee20000000800 */
[----:B-1----:R-:W-:-:S09]  /*1350*/  UISETP.NE.AND UP1, UPT, UR4, 0x1, UPT ;  /* 0x000000010400788c */ /* 0x002fd2000bf25270 */
[----:B--2---:R-:W-:Y:S05]  /*1360*/  BRA.U UP1, `(.L_x_17) ;  /* 0x0000000101407547 */ /* 0x004fea000b800000 */
[----:B------:R-:W1:Y:S08]  /*1370*/  LDC.64 R4, c[0x0][0xb10] ;  /* 0x0002c400ff047b82 */ /* 0x000e700000000a00 */
[----:B------:R-:W2:Y:S08]  /*1380*/  LDC.64 R2, c[0x0][0xb18] ;  /* 0x0002c600ff027b82 */ /* 0x000eb00000000a00 */
[----:B------:R-:W4:Y:S08]  /*1390*/  LDC R6, c[0x0][0xb20] ;  /* 0x0002c800ff067b82 */ /* 0x000f300000000800 */
[----:B------:R-:W3:Y:S01]  /*13a0*/  LDC R7, c[0x0][0xb0c] ;  /* 0x0002c300ff077b82 */ /* 0x000ee20000000800 */
[----:B-1----:R-:W-:-:S05]  /*13b0*/  IMAD.HI.U32 R4, R15, R4, RZ ;  /* 0x000000040f047227 */ /* 0x002fca00078e00ff */
[----:B------:R-:W-:Y:S01]  /*13c0*/  SHF.R.U32.HI R4, RZ, R5, R4 ;  /* 0x00000005ff047219 */ /* 0x000fe20000011604 */
[----:B--2---:R-:W-:Y:S01]  /*13d0*/  IMAD.HI.U32 R3, R14, R3, RZ ;  /* 0x000000030e037227 */ /* 0x004fe200078e00ff */
[----:B------:R-:W-:-:S04]  /*13e0*/  ISETP.NE.AND P0, PT, R2, 0x1, PT ;  /* 0x000000010200780c */ /* 0x000fc80003f05270 */
[----:B----4-:R-:W-:-:S04]  /*13f0*/  SHF.R.U32.HI R3, RZ, R6, R3 ;  /* 0x00000006ff037219 */ /* 0x010fc80000011603 */
[----:B------:R-:W-:Y:S02]  /*1400*/  SEL R3, R14, R3, !P0 ;  /* 0x000000030e037207 */ /* 0x000fe40004000000 */
[----:B---3--:R-:W-:-:S04]  /*1410*/  ISETP.NE.AND P1, PT, R7, 0x1, PT ;  /* 0x000000010700780c */ /* 0x008fc80003f25270 */
[----:B------:R-:W-:-:S05]  /*1420*/  SEL R4, R15, R4, !P1 ;  /* 0x000000040f047207 */ /* 0x000fca0004800000 */
[----:B------:R-:W-:Y:S02]  /*1430*/  IMAD.IADD R5, R3, 0x1, -R4 ;  /* 0x0000000103057824 */ /* 0x000fe400078e0a04 */
[----:B------:R-:W-:Y:S02]  /*1440*/  IMAD.IADD R3, R4, 0x1, -R3 ;  /* 0x0000000104037824 */ /* 0x000fe400078e0a03 */
[----:B------:R-:W-:Y:S02]  /*1450*/  IMAD R15, R5, R7, R15 ;  /* 0x00000007050f7224 */ /* 0x000fe400078e020f */
[----:B------:R-:W-:-:S07]  /*1460*/  IMAD R14, R3, R2, R14 ;  /* 0x00000002030e7224 */ /* 0x000fce00078e020e */
.L_x_17:
[----:B------:R-:W-:Y:S01]  /*1470*/  BAR.SYNC.DEFER_BLOCKING 0x0 ;  /* 0x0000000000007b1d */ /* 0x000fe20000010000 */
[----:B------:R-:W-:Y:S01]  /*1480*/  UISETP.NE.AND UP1, UPT, UR8, 0x2, UPT ;  /* 0x000000020800788c */ /* 0x000fe2000bf25270 */
[----:B------:R-:W-:Y:S02]  /*1490*/  ISETP.NE.OR P5, PT, R0, 0x2, !P5 ;  /* 0x000000020000780c */ /* 0x000fe40006fa5670 */
[----:B------:R-:W-:-:S06]  /*14a0*/  LOP3.LUT R2, R101, 0x1f, RZ, 0xc0, !PT ;  /* 0x0000001f65027812 */ /* 0x000fcc00078ec0ff */
[----:B------:R-:W-:Y:S05]  /*14b0*/  BRA.U UP1, `(.L_x_18) ;  /* 0x00000015017c7547 */ /* 0x000fea000b800000 */
[----:B------:R-:W1:Y:S01]  /*14c0*/  LDCU UR15, c[0x0][0x38c] ;  /* 0x00007180ff0f77ac */ /* 0x000e620008000800 */
[----:B------:R-:W2:Y:S01]  /*14d0*/  LDC R8, c[0x0][0x370] ;  /* 0x0000dc00ff087b82 */ /* 0x000ea20000000800 */
[----:B------:R-:W-:Y:S01]  /*14e0*/  PLOP3.LUT P1, PT, PT, PT, UP2, 0x80, 0x8 ;  /* 0x000000000008781c */ /* 0x000fe20003f2f028 */
[----:B------:R-:W-:Y:S01]  /*14f0*/  IMAD.MOV.U32 R17, RZ, RZ, 0x1 ;  /* 0x00000001ff117424 */ /* 0x000fe200078e00ff */
[----:B------:R-:W-:Y:S01]  /*1500*/  ISETP.EQ.OR P4, PT, R2, RZ, P5 ;  /* 0x000000ff0200720c */ /* 0x000fe20002f82670 */
[----:B------:R-:W-:Y:S01]  /*1510*/  IMAD.MOV.U32 R16, RZ, RZ, RZ ;  /* 0x000000ffff107224 */ /* 0x000fe200078e00ff */
[----:B------:R-:W-:Y:S02]  /*1520*/  PLOP3.LUT P1, PT, P1, PT, PT, 0x8, 0x80 ;  /* 0x000000000080781c */ /* 0x000fe40000f2e170 */
[----:B------:R-:W-:Y:S01]  /*1530*/  CS2R R12, SRZ ;  /* 0x00000000000c7805 */ /* 0x000fe2000001ff00 */
[----:B------:R-:W-:Y:S01]  /*1540*/  IMAD.MOV.U32 R11, RZ, RZ, 0x1 ;  /* 0x00000001ff0b7424 */ /* 0x000fe200078e00ff */
[----:B------:R-:W4:Y:S01]  /*1550*/  LDC R0, c[0x0][0x374] ;  /* 0x0000dd00ff007b82 */ /* 0x000f220000000800 */
[----:B------:R-:W2:Y:S01]  /*1560*/  LDCU.64 UR24, c[0x0][0x348] ;  /* 0x00006900ff1877ac */ /* 0x000ea20008000a00 */
[----:B------:R-:W-:Y:S01]  /*1570*/  UMOV UR13, URZ ;  /* 0x000000ff000d7c82 */ /* 0x000fe20008000000 */
[----:B-1----:R-:W-:-:S04]  /*1580*/  UIADD3 UR5, UPT, UPT, UR15, 0x1f, URZ ;  /* 0x0000001f0f057890 */ /* 0x002fc8000fffe0ff */
[----:B------:R-:W-:-:S04]  /*1590*/  USHF.R.S32.HI UR4, URZ, 0x1f, UR5 ;  /* 0x0000001fff047899 */ /* 0x000fc80008011405 */
[----:B------:R-:W-:-:S04]  /*15a0*/  ULEA.HI UR4, UR4, UR5, URZ, 0x5 ;  /* 0x0000000504047291 */ /* 0x000fc8000f8f28ff */
[----:B------:R-:W-:Y:S02]  /*15b0*/  USHF.R.S32.HI UR22, URZ, 0x5, UR4 ;  /* 0x00000005ff167899 */ /* 0x000fe40008011404 */
[----:B------:R-:W-:Y:S02]  /*15c0*/  UIADD3 UR4, UPT, UPT, UR15, -0x1, URZ ;  /* 0xffffffff0f047890 */ /* 0x000fe4000fffe0ff */
[----:B------:R-:W-:Y:S02]  /*15d0*/  UISETP.LT.U32.AND UP0, UPT, UR22, 0xc, UPT ;  /* 0x0000000c1600788c */ /* 0x000fe4000bf01070 */
[----:B------:R-:W-:Y:S02]  /*15e0*/  UISETP.GE.U32.AND UP1, UPT, UR4, -0x3f, UPT ;  /* 0xffffffc10400788c */ /* 0x000fe4000bf26070 */
[----:B------:R-:W-:Y:S02]  /*15f0*/  USEL UR21, UR22, 0xc, UP0 ;  /* 0x0000000c16157887 */ /* 0x000fe40008000000 */
[----:B------:R-:W-:-:S02]  /*1600*/  UIADD3 UR15, UPT, UPT, UR15, 0x3e, URZ ;  /* 0x0000003e0f0f7890 */ /* 0x000fc4000fffe0ff */
[----:B------:R-:W-:Y:S02]  /*1610*/  UIADD3 UR7, UPT, UPT, UR21, -0x1, URZ ;  /* 0xffffffff15077890 */ /* 0x000fe4000fffe0ff */
[----:B------:R-:W-:-:S03]  /*1620*/  UIADD3 UR14, UPT, UPT, UR22, -UR21, URZ ;  /* 0x80000015160e7290 */ /* 0x000fc6000fffe0ff */
[----:B------:R-:W-:-:S04]  /*1630*/  @UP1 UIADD3 UR7, UPT, UPT, UR21, URZ, URZ ;  /* 0x000000ff15071290 */ /* 0x000fc8000fffe0ff */
[----:B--2---:R-:W-:-:S12]  /*1640*/  UIADD3 UR7, UPT, UPT, UR7, 0x1, URZ ;  /* 0x0000000107077890 */ /* 0x004fd8000fffe0ff */
.L_x_36:
[----:B------:R-:W-:Y:S01]  /*1650*/  UISETP.NE.AND UP0, UPT, UR37, URZ, UPT ;  /* 0x000000ff2500728c */ /* 0x000fe2000bf05270 */
[----:B------:R-:W1:Y:S08]  /*1660*/  S2UR UR37, SR_CgaCtaId ;  /* 0x00000000002579c3 */ /* 0x000e700000008800 */
[----:B------:R-:W-:Y:S05]  /*1670*/  BRA.U UP0, `(.L_x_19) ;  /* 0x0000000100347547 */ /* 0x000fea000b800000 */
[----:B------:R-:W2:Y:S01]  /*1680*/  S2R R2, SR_CgaCtaId ;  /* 0x0000000000027919 */ /* 0x000ea20000008800 */
[----:B------:R-:W-:-:S04]  /*1690*/  MOV R3, 0x400 ;  /* 0x0000040000037802 */ /* 0x000fc80000000f00 */
[----:B--2---:R-:W-:Y:S02]  /*16a0*/  LEA R2, R2, R3, 0x18 ;  /* 0x0000000302027211 */ /* 0x004fe400078ec0ff */
[----:B------:R-:W-:-:S03]  /*16b0*/  SHF.L.U32 R3, R11, 0x1f, RZ ;  /* 0x0000001f0b037819 */ /* 0x000fc600000006ff */
[----:B------:R-:W-:-:S04]  /*16c0*/  IMAD R2, R12, 0x8, R2 ;  /* 0x000000080c027824 */ /* 0x000fc800078e0202 */
[----:B------:R-:W2:Y:S02]  /*16d0*/  SYNCS.PHASECHK.TRANS64.TRYWAIT P0, [R2+URZ+0x170], R3 ;  /* 0x00017003020075a7 */ /* 0x000ea400080011ff */
[----:B--2---:R-:W-:Y:S05]  /*16e0*/  @!P0 BRA `(.L_x_20) ;  /* 0x0000006c00948947 */ /* 0x004fea0003800000 */
.L_x_131:
[----:B------:R-:W-:Y:S01]  /*16f0*/  VIADD R12, R12, 0x1 ;  /* 0x000000010c0c7836 */ /* 0x000fe20000000000 */
[----:B------:R2:W-:Y:S04]  /*1700*/  SYNCS.ARRIVE.TRANS64.A1T0 RZ, [R2+URZ+0x160], RZ ;  /* 0x000160ff02ff79a7 */ /* 0x0005e800081000ff */
[----:B------:R-:W-:-:S04]  /*1710*/  ISETP.NE.AND P0, PT, R12, 0x2, PT ;  /* 0x000000020c00780c */ /* 0x000fc80003f05270 */
[----:B------:R-:W-:Y:S02]  /*1720*/  SEL R12, R12, RZ, P0 ;  /* 0x000000ff0c0c7207 */ /* 0x000fe40000000000 */
[----:B--2---:R-:W-:-:S04]  /*1730*/  SEL R2, RZ, 0x1, P0 ;  /* 0x00000001ff027807 */ /* 0x004fc80000000000 */
[----:B------:R-:W-:-:S07]  /*1740*/  LOP3.LUT R11, R11, R2, RZ, 0x3c, !PT ;  /* 0x000000020b0b7212 */ /* 0x000fce00078e3cff */
.L_x_19:
[----:B------:R-:W-:Y:S01]  /*1750*/  UMOV UR4, 0x400 ;  /* 0x0000040000047882 */ /* 0x000fe20000000000 */
[----:B------:R-:W-:Y:S01]  /*1760*/  SHF.L.U32 R2, R17, 0x1f, RZ ;  /* 0x0000001f11027819 */ /* 0x000fe200000006ff */
[----:B-1----:R-:W-:Y:S01]  /*1770*/  ULEA UR4, UR37, UR4, 0x18 ;  /* 0x0000000425047291 */ /* 0x002fe2000f8ec0ff */
[----:B------:R-:W-:Y:S01]  /*1780*/  R2UR UR35, R15 ;  /* 0x000000000f2372ca */ /* 0x000fe200000e0000 */
[----:B------:R-:W-:Y:S01]  /*1790*/  UISETP.GE.U32.AND UP0, UPT, UR15, 0x3f, UPT ;  /* 0x0000003f0f00788c */ /* 0x000fe2000bf06070 */
[----:B------:R-:W-:Y:S01]  /*17a0*/  R2UR UR11, R14 ;  /* 0x000000000e0b72ca */ /* 0x000fe200000e0000 */
[----:B------:R-:W-:Y:S01]  /*17b0*/  ULEA UR5, UR13, UR4, 0x3 ;  /* 0x000000040d057291 */ /* 0x000fe2000f8e18ff */
[----:B------:R-:W-:-:S08]  /*17c0*/  UMOV UR23, URZ ;  /* 0x000000ff00177c82 */ /* 0x000fd00008000000 */
[----:B------:R1:W2:Y:S01]  /*17d0*/  SYNCS.PHASECHK.TRANS64.TRYWAIT P0, [UR5+0x60], R2 ;  /* 0x00006002ff0075a7 */ /* 0x0002a20008001105 */
[----:B------:R-:W-:Y:S02]  /*17e0*/  USHF.L.U32 UR35, UR35, 0x6, URZ ;  /* 0x0000000623237899 */ /* 0x000fe400080006ff */
[----:B------:R-:W-:Y:S01]  /*17f0*/  UIMAD UR11, UR11, 0xc0, URZ ;  /* 0x000000c00b0b78a4 */ /* 0x000fe2000f8e02ff */
[----:B------:R-:W-:Y:S11]  /*1800*/  BRA.U !UP0, `(.L_x_21) ;  /* 0x0000000108a87547 */ /* 0x000ff6000b800000 */
[----:B------:R-:W-:Y:S01]  /*1810*/  UMOV UR16, URZ ;  /* 0x000000ff00107c82 */ /* 0x000fe20008000000 */
[----:B------:R-:W-:-:S05]  /*1820*/  UMOV UR6, UR13 ;  /* 0x0000000d00067c82 */ /* 0x000fca0008000000 */
.L_x_26:
[----:B--2---:R-:W-:Y:S01]  /*1830*/  @!P5 MOV R3, 0x4000 ;  /* 0x000040000003d802 */ /* 0x004fe20000000f00 */
[----:B-1----:R-:W-:Y:S01]  /*1840*/  ULEA UR33, UR6, UR4, 0x3 ;  /* 0x0000000406217291 */ /* 0x002fe2000f8e18ff */
[----:B--2---:R-:W-:Y:S11]  /*1850*/  @P0 BRA `(.L_x_22) ;  /* 0x00000000000c0947 */ /* 0x004ff60003800000 */
[----:B------:R-:W-:Y:S04]  /*1860*/  SHF.L.U32 R4, R17, 0x1f, RZ ;  /* 0x0000001f11047819 */ /* 0x000fe800000006ff */
[----:B------:R-:W2:Y:S02]  /*1870*/  SYNCS.PHASECHK.TRANS64.TRYWAIT P0, [UR33+0x60], R4 ;  /* 0x00006004ff0075a7 */ /* 0x000ea40008001121 */
[----:B--2---:R-:W-:Y:S05]  /*1880*/  @!P0 BRA `(.L_x_23) ;  /* 0x0000006c00408947 */ /* 0x004fea0003800000 */
.L_x_22:
[----:B------:R2:W-:Y:S01]  /*1890*/  @!P5 SYNCS.ARRIVE.TRANS64 RZ, [UR33], R3 ;  /* 0x00000003ffffd9a7 */ /* 0x0005e20008000021 */
[----:B------:R-:W-:Y:S04]  /*18a0*/  BSSY.RECONVERGENT B0, `(.L_x_24) ;  /* 0x0000003000007945 */ /* 0x000fe80003800200 */
[----:B------:R-:W-:Y:S05]  /*18b0*/  @P4 BRA `(.L_x_25) ;  /* 0x0000000000044947 */ /* 0x000fea0003800000 */
[----:B------:R-:W-:Y:S05]  /*18c0*/  BPT.TRAP 0x1 ;  /* 0x000000040000795c */ /* 0x000fea0000300000 */
.L_x_25:
[----:B------:R-:W-:Y:S05]  /*18d0*/  BSYNC.RECONVERGENT B0 ;  /* 0x0000000000007941 */ /* 0x000fea0003800200 */
.L_x_24:
[----:B------:R-:W-:Y:S02]  /*18e0*/  UIADD3 UR13, UPT, UPT, UR6, 0x1, URZ ;  /* 0x00000001060d7890 */ /* 0x000fe4000fffe0ff */
[----:B------:R-:W-:Y:S02]  /*18f0*/  UIADD3 UR18, UP1, UPT, UR24, 0x80, URZ ;  /* 0x0000008018127890 */ /* 0x000fe4000ff3e0ff */
[----:B------:R-:W-:Y:S02]  /*1900*/  UISETP.NE.AND UP0, UPT, UR13, 0xc, UPT ;  /* 0x0000000c0d00788c */ /* 0x000fe4000bf05270 */
[----:B------:R-:W-:Y:S02]  /*1910*/  ULEA UR32, UR6, UR4, 0xc ;  /* 0x0000000406207291 */ /* 0x000fe4000f8e60ff */
[----:B------:R-:W-:Y:S02]  /*1920*/  USEL UR9, URZ, 0x1, UP0 ;  /* 0x00000001ff097887 */ /* 0x000fe40008000000 */
[----:B------:R-:W-:Y:S02]  /*1930*/  USEL UR13, UR13, URZ, UP0 ;  /* 0x000000ff0d0d7287 */ /* 0x000fe40008000000 */
[----:B------:R-:W-:Y:S02]  /*1940*/  USHF.L.U32 UR34, UR16, 0x5, URZ ;  /* 0x0000000510227899 */ /* 0x000fe400080006ff */
[----:B------:R-:W-:Y:S01]  /*1950*/  ULEA UR8, UR13, UR4, 0x3 ;  /* 0x000000040d087291 */ /* 0x000fe2000f8e18ff */
[----:B------:R-:W-:Y:S01]  /*1960*/  LOP3.LUT R17, R17, UR9, RZ, 0x3c, !PT ;  /* 0x0000000911117c12 */ /* 0x000fe2000f8e3cff */
[----:B------:R-:W-:Y:S02]  /*1970*/  UIADD3.X UR19, UPT, UPT, URZ, UR25, URZ, UP1, !UPT ;  /* 0x00000019ff137290 */ /* 0x000fe40008ffe4ff */
[----:B------:R-:W-:Y:S01]  /*1980*/  UIADD3 UR32, UPT, UPT, UR32, 0x6800, URZ ;  /* 0x0000680020207890 */ /* 0x000fe2000fffe0ff */
[----:B-1----:R-:W-:Y:S01]  /*1990*/  SHF.L.U32 R2, R17, 0x1f, RZ ;  /* 0x0000001f11027819 */ /* 0x002fe200000006ff */
[----:B------:R-:W-:Y:S02]  /*19a0*/  UIMAD UR5, UR6, 0x3000, UR4 ;  /* 0x00003000060578a4 */ /* 0x000fe4000f8e0204 */
[----:B------:R-:W-:Y:S01]  /*19b0*/  UIADD3 UR26, UP0, UPT, UR24, 0x180, URZ ;  /* 0x00000180181a7890 */ /* 0x000fe2000ff1e0ff */
[----:B------:R1:W1:Y:S01]  /*19c0*/  SYNCS.PHASECHK.TRANS64.TRYWAIT P0, [UR8+0x60], R2 ;  /* 0x00006002ff0075a7 */ /* 0x0002620008001108 */
[----:B------:R-:W-:Y:S01]  /*19d0*/  UMOV UR28, 0x0 ;  /* 0x00000000001c7882 */ /* 0x000fe20000000000 */
[----:B------:R-:W-:Y:S01]  /*19e0*/  UMOV UR29, 0x10000000 ;  /* 0x10000000001d7882 */ /* 0x000fe20000000000 */
[----:B------:R-:W-:Y:S01]  /*19f0*/  UIADD3 UR8, UPT, UPT, UR5, 0x12800, URZ ;  /* 0x0001280005087890 */ /* 0x000fe2000fffe0ff */
[----:B------:R1:W-:Y:S01]  /*1a00*/  UTMALDG.3D [UR32], [UR18], desc[UR28] ;  /* 0x00001c20120075b4 */ /* 0x0003e20008011000 */
[----:B------:R-:W-:Y:S02]  /*1a10*/  UIADD3.X UR27, UPT, UPT, URZ, UR25, URZ, UP0, !UPT ;  /* 0x00000019ff1b7290 */ /* 0x000fe400087fe4ff */
[----:B------:R-:W-:Y:S01]  /*1a20*/  UIADD3 UR16, UPT, UPT, UR16, 0x1, URZ ;  /* 0x0000000110107890 */ /* 0x000fe2000fffe0ff */
[----:B------:R-:W-:Y:S01]  /*1a30*/  UMOV UR12, UR36 ;  /* 0x00000024000c7c82 */ /* 0x000fe20008000000 */
[----:B------:R-:W-:Y:S01]  /*1a40*/  UMOV UR9, UR33 ;  /* 0x0000002100097c82 */ /* 0x000fe20008000000 */
[----:B------:R-:W-:Y:S01]  /*1a50*/  UMOV UR10, UR34 ;  /* 0x00000022000a7c82 */ /* 0x000fe20008000000 */
[----:B------:R-:W-:Y:S03]  /*1a60*/  UISETP.NE.AND UP0, UPT, UR16, UR7, UPT ;  /* 0x000000071000728c */ /* 0x000fe6000bf05270 */
[----:B------:R1:W-:Y:S01]  /*1a70*/  UTMALDG.3D [UR8], [UR26], desc[UR28] ;  /* 0x00001c081a0075b4 */ /* 0x0003e20008011000 */
[----:B------:R-:W-:Y:S01]  /*1a80*/  UMOV UR23, UR7 ;  /* 0x0000000700177c82 */ /* 0x000fe20008000000 */
[----:B------:R-:W-:Y:S04]  /*1a90*/  UMOV UR6, UR13 ;  /* 0x0000000d00067c82 */ /* 0x000fe80008000000 */
[----:B------:R-:W-:Y:S05]  /*1aa0*/  BRA.U UP0, `(.L_x_26) ;  /* 0xfffffffd00607547 */ /* 0x000fea000b83ffff */
.L_x_21:
[----:B------:R-:W-:Y:S01]  /*1ab0*/  ULEA UR5, UR13, UR4, 0x3 ;  /* 0x000000040d057291 */ /* 0x000fe2000f8e18ff */
[----:B-1----:R-:W-:Y:S01]  /*1ac0*/  SHF.L.U32 R2, R17, 0x1f, RZ ;  /* 0x0000001f11027819 */ /* 0x002fe200000006ff */
[----:B------:R-:W-:Y:S01]  /*1ad0*/  @!P1 SYNCS.ARRIVE.TRANS64.A1T0 RZ, [UR4+0xf8], RZ ;  /* 0x0000f8ffffff99a7 */ /* 0x000fe20008100004 */
[----:B------:R-:W-:-:S06]  /*1ae0*/  UISETP.GT.AND UP0, UPT, UR22, UR21, UPT ;  /* 0x000000151600728c */ /* 0x000fcc000bf04270 */
[----:B--2---:R1:W2:Y:S03]  /*1af0*/  SYNCS.PHASECHK.TRANS64.TRYWAIT P0, [UR5+0x60], R2 ;  /* 0x00006002ff0075a7 */ /* 0x0042a60008001105 */
[----:B------:R-:W-:Y:S05]  /*1b00*/  BRA.U !UP0, `(.L_x_27) ;  /* 0x0000000108ac7547 */ /* 0x000fea000b800000 */
[----:B------:R-:W-:Y:S01]  /*1b10*/  UIADD3 UR26, UPT, UPT, UR14, UR23, URZ ;  /* 0x000000170e1a7290 */ /* 0x000fe2000fffe0ff */
[----:B------:R-:W-:-:S11]  /*1b20*/  UMOV UR6, UR13 ;  /* 0x0000000d00067c82 */ /* 0x000fd60008000000 */
.L_x_32:
[----:B--2---:R-:W-:Y:S01]  /*1b30*/  @!P5 MOV R3, 0x4000 ;  /* 0x000040000003d802 */ /* 0x004fe20000000f00 */
[----:B-1----:R-:W-:Y:S01]  /*1b40*/  ULEA UR17, UR6, UR4, 0x3 ;  /* 0x0000000406117291 */ /* 0x002fe2000f8e18ff */
[----:B--2---:R-:W-:Y:S11]  /*1b50*/  @P0 BRA `(.L_x_28) ;  /* 0x00000000000c0947 */ /* 0x004ff60003800000 */
[----:B------:R-:W-:Y:S04]  /*1b60*/  SHF.L.U32 R4, R17, 0x1f, RZ ;  /* 0x0000001f11047819 */ /* 0x000fe800000006ff */
[----:B------:R-:W2:Y:S02]  /*1b70*/  SYNCS.PHASECHK.TRANS64.TRYWAIT P0, [UR17+0x60], R4 ;  /* 0x00006004ff0075a7 */ /* 0x000ea40008001111 */
[----:B--2---:R-:W-:Y:S05]  /*1b80*/  @!P0 BRA `(.L_x_29) ;  /* 0x0000006800988947 */ /* 0x004fea0003800000 */
.L_x_28:
[----:B------:R2:W-:Y:S01]  /*1b90*/  @!P5 SYNCS.ARRIVE.TRANS64 RZ, [UR17], R3 ;  /* 0x00000003ffffd9a7 */ /* 0x0005e20008000011 */
[----:B------:R-:W-:Y:S04]  /*1ba0*/  BSSY.RECONVERGENT B0, `(.L_x_30) ;  /* 0x0000003000007945 */ /* 0x000fe80003800200 */
[----:B------:R-:W-:Y:S05]  /*1bb0*/  @P4 BRA `(.L_x_31) ;  /* 0x0000000000044947 */ /* 0x000fea0003800000 */
[----:B------:R-:W-:Y:S05]  /*1bc0*/  BPT.TRAP 0x1 ;  /* 0x000000040000795c */ /* 0x000fea0000300000 */
.L_x_31:
[----:B------:R-:W-:Y:S05]  /*1bd0*/  BSYNC.RECONVERGENT B0 ;  /* 0x0000000000007941 */ /* 0x000fea0003800200 */
.L_x_30:
[----:B------:R-:W-:Y:S02]  /*1be0*/  UIADD3 UR13, UPT, UPT, UR6, 0x1, URZ ;  /* 0x00000001060d7890 */ /* 0x000fe4000fffe0ff */
[----:B------:R-:W-:Y:S02]  /*1bf0*/  ULEA UR16, UR6, UR4, 0xc ;  /* 0x0000000406107291 */ /* 0x000fe4000f8e60ff */
[----:B------:R-:W-:Y:S02]  /*1c00*/  UISETP.NE.AND UP0, UPT, UR13, 0xc, UPT ;  /* 0x0000000c0d00788c */ /* 0x000fe4000bf05270 */
[----:B------:R-:W-:Y:S02]  /*1c10*/  UIADD3 UR32, UP1, UPT, UR24, 0x80, URZ ;  /* 0x0000008018207890 */ /* 0x000fe4000ff3e0ff */
[----:B------:R-:W-:Y:S02]  /*1c20*/  USEL UR9, URZ, 0x1, UP0 ;  /* 0x00000001ff097887 */ /* 0x000fe40008000000 */
[----:B------:R-:W-:Y:S02]  /*1c30*/  USEL UR13, UR13, URZ, UP0 ;  /* 0x000000ff0d0d7287 */ /* 0x000fe40008000000 */
[----:B------:R-:W-:Y:S02]  /*1c40*/  USHF.L.U32 UR18, UR23, 0x5, URZ ;  /* 0x0000000517127899 */ /* 0x000fe400080006ff */
[----:B------:R-:W-:Y:S01]  /*1c50*/  ULEA UR8, UR13, UR4, 0x3 ;  /* 0x000000040d087291 */ /* 0x000fe2000f8e18ff */
[----:B------:R-:W-:Y:S01]  /*1c60*/  LOP3.LUT R17, R17, UR9, RZ, 0x3c, !PT ;  /* 0x0000000911117c12 */ /* 0x000fe2000f8e3cff */
[----:B------:R-:W-:Y:S02]  /*1c70*/  UIADD3 UR16, UPT, UPT, UR16, 0x6800, URZ ;  /* 0x0000680010107890 */ /* 0x000fe4000fffe0ff */
[----:B------:R-:W-:Y:S01]  /*1c80*/  UIADD3.X UR33, UPT, UPT, URZ, UR25, URZ, UP1, !UPT ;  /* 0x00000019ff217290 */ /* 0x000fe20008ffe4ff */
[----:B-1----:R-:W-:Y:S01]  /*1c90*/  SHF.L.U32 R2, R17, 0x1f, RZ ;  /* 0x0000001f11027819 */ /* 0x002fe200000006ff */
[----:B------:R-:W-:Y:S02]  /*1ca0*/  UIMAD UR5, UR6, 0x3000, UR4 ;  /* 0x00003000060578a4 */ /* 0x000fe4000f8e0204 */
[----:B------:R-:W-:Y:S01]  /*1cb0*/  UIADD3 UR30, UP0, UPT, UR24, 0x180, URZ ;  /* 0x00000180181e7890 */ /* 0x000fe2000ff1e0ff */
[----:B------:R1:W1:Y:S01]  /*1cc0*/  SYNCS.PHASECHK.TRANS64.TRYWAIT P0, [UR8+0x60], R2 ;  /* 0x00006002ff0075a7 */ /* 0x0002620008001108 */
[----:B------:R-:W-:Y:S01]  /*1cd0*/  UIADD3 UR8, UPT, UPT, UR5, 0x12800, URZ ;  /* 0x0001280005087890 */ /* 0x000fe2000fffe0ff */
[----:B------:R-:W-:Y:S01]  /*1ce0*/  UMOV UR28, 0x0 ;  /* 0x00000000001c7882 */ /* 0x000fe20000000000 */
[----:B------:R-:W-:Y:S01]  /*1cf0*/  UMOV UR29, 0x10000000 ;  /* 0x10000000001d7882 */ /* 0x000fe20000000000 */
[----:B------:R-:W-:Y:S01]  /*1d00*/  UMOV UR19, UR35 ;  /* 0x0000002300137c82 */ /* 0x000fe20008000000 */
[----:B------:R-:W-:Y:S01]  /*1d10*/  UMOV UR20, UR36 ;  /* 0x0000002400147c82 */ /* 0x000fe20008000000 */
[----:B------:R-:W-:Y:S01]  /*1d20*/  UIADD3.X UR31, UPT, UPT, URZ, UR25, URZ, UP0, !UPT ;  /* 0x00000019ff1f7290 */ /* 0x000fe200087fe4ff */
[----:B------:R1:W-:Y:S01]  /*1d30*/  UTMALDG.3D [UR16], [UR32], desc[UR28] ;  /* 0x00001c10200075b4 */ /* 0x0003e20008011000 */
[----:B------:R-:W-:Y:S01]  /*1d40*/  UIADD3 UR23, UPT, UPT, UR23, 0x1, URZ ;  /* 0x0000000117177890 */ /* 0x000fe2000fffe0ff */
[----:B------:R-:W-:Y:S01]  /*1d50*/  UMOV UR12, UR36 ;  /* 0x00000024000c7c82 */ /* 0x000fe20008000000 */
[----:B------:R-:W-:Y:S01]  /*1d60*/  UMOV UR9, UR17 ;  /* 0x0000001100097c82 */ /* 0x000fe20008000000 */
[----:B------:R-:W-:Y:S01]  /*1d70*/  UMOV UR10, UR18 ;  /* 0x00000012000a7c82 */ /* 0x000fe20008000000 */
[----:B------:R-:W-:Y:S03]  /*1d80*/  UISETP.NE.AND UP0, UPT, UR23, UR26, UPT ;  /* 0x0000001a1700728c */ /* 0x000fe6000bf05270 */
[----:B------:R1:W-:Y:S01]  /*1d90*/  UTMALDG.3D [UR8], [UR30], desc[UR28] ;  /* 0x00001c081e0075b4 */ /* 0x0003e20008011000 */
[----:B------:R-:W-:Y:S05]  /*1da0*/  UMOV UR6, UR13 ;  /* 0x0000000d00067c82 */ /* 0x000fea0008000000 */
[----:B------:R-:W-:Y:S05]  /*1db0*/  BRA.U UP0, `(.L_x_32) ;  /* 0xfffffffd005c7547 */ /* 0x000fea000b83ffff */
.L_x_27:
[C---:B-1----:R-:W-:Y:S01]  /*1dc0*/  LEA R2, R16.reuse, UR4, 0x3 ;  /* 0x0000000410027c11 */ /* 0x042fe2000f8e18ff */
[----:B------:R-:W-:Y:S01]  /*1dd0*/  NOP ;  /* 0x0000000000007918 */ /* 0x000fe20000000000 */
[----:B--2---:R-:W-:Y:S02]  /*1de0*/  SHF.L.U32 R3, R13, 0x1f, RZ ;  /* 0x0000001f0d037819 */ /* 0x004fe400000006ff */
[----:B------:R-:W-:Y:S02]  /*1df0*/  LEA R4, R16, UR4, 0x4 ;  /* 0x0000000410047c11 */ /* 0x000fe4000f8e20ff */
[----:B------:R-:W1:Y:S02]  /*1e00*/  SYNCS.PHASECHK.TRANS64.TRYWAIT P0, [R2+URZ+0x100], R3 ;  /* 0x00010003020075a7 */ /* 0x000e6400080011ff */
[----:B-1----:R-:W-:Y:S05]  /*1e10*/  @!P0 BRA `(.L_x_33) ;  /* 0x00000068000c8947 */ /* 0x002fea0003800000 */
.L_x_134:
[----:B------:R-:W2:Y:S01]  /*1e20*/  LDS.128 R4, [R4+0x190] ;  /* 0x0001900004047984 */ /* 0x000ea20000000c00 */
[----:B---3--:R-:W-:Y:S01]  /*1e30*/  ISETP.GE.AND P0, PT, R37, 0x1, PT ;  /* 0x000000012500780c */ /* 0x008fe20003f06270 */
[----:B-1----:R-:W-:Y:S01]  /*1e40*/  VIADD R2, R2, 0x110 ;  /* 0x0000011002027836 */ /* 0x002fe20000000000 */
[----:B------:R-:W-:Y:S01]  /*1e50*/  @!PT LDS RZ, [RZ] ;  /* 0x00000000fffff984 */ /* 0x000fe20000000800 */
[----:B------:R-:W-:Y:S01]  /*1e60*/  @!PT LDS RZ, [RZ] ;  /* 0x00000000fffff984 */ /* 0x000fe20000000800 */
[----:B------:R-:W-:Y:S01]  /*1e70*/  @!PT LDS RZ, [RZ] ;  /* 0x00000000fffff984 */ /* 0x000fe20000000800 */
[----:B------:R-:W-:Y:S01]  /*1e80*/  @!PT LDS RZ, [RZ] ;  /* 0x00000000fffff984 */ /* 0x000fe20000000800 */
[----:B------:R1:W-:Y:S06]  /*1e90*/  MEMBAR.ALL.CTA ;  /* 0x0000000000007992 */ /* 0x0003ec0000008000 */
[----:B-1----:R-:W1:Y:S01]  /*1ea0*/  FENCE.VIEW.ASYNC.S ;  /* 0x00000000000073c6 */ /* 0x002e620000000000 */
[----:B------:R-:W-:-:S04]  /*1eb0*/  PRMT R2, RZ, 0x654, R2 ;  /* 0x00000654ff027816 */ /* 0x000fc80000000002 */
[----:B-1----:R1:W-:Y:S01]  /*1ec0*/  SYNCS.ARRIVE.TRANS64.RED.A1T0 RZ, [R2+URZ], RZ ;  /* 0x000000ff02ff79a7 */ /* 0x0023e200081004ff */
[----:B--2---:R-:W-:-:S13]  /*1ed0*/  LOP3.LUT P2, RZ, R6, 0x1, RZ, 0xc0, !PT ;  /* 0x0000000106ff7812 */ /* 0x004fda000784c0ff */
[----:B------:R-:W-:Y:S01]  /*1ee0*/  @P2 SHF.R.U32.HI R3, RZ, 0x10, R5 ;  /* 0x00000010ff032819 */ /* 0x000fe20000011605 */
[----:B------:R-:W-:Y:S01]  /*1ef0*/  VOTEU.ANY UP0, P2 ;  /* 0x0000000000ff7886 */ /* 0x000fe20001000100 */
[----:B------:R-:W-:Y:S02]  /*1f00*/  @P2 MOV R10, R4 ;  /* 0x00000004000a2202 */ /* 0x000fe40000000f00 */
[----:B------:R-:W-:Y:S02]  /*1f10*/  @P2 R2UR.BROADCAST UR5, R3 ;  /* 0x00000000030522ca */ /* 0x000fe400008e0000 */
[----:B------:R-:W-:-:S11]  /*1f20*/  @P2 LOP3.LUT R9, R5, 0xffff, RZ, 0xc0, !PT ;  /* 0x0000ffff05092812 */ /* 0x000fd600078ec0ff */
[----:B------:R-:W-:Y:S01]  /*1f30*/  @UP0 UMOV UR36, UR5 ;  /* 0x0000000500240c82 */ /* 0x000fe20008000000 */
[----:B-1----:R-:W-:Y:S05]  /*1f40*/  @!P0 BRA `(.L_x_34) ;  /* 0x0000000000b88947 */ /* 0x002fea0003800000 */
[----:B------:R-:W4:Y:S01]  /*1f50*/  LDC.64 R4, c[0x0][0xb18] ;  /* 0x0002c600ff047b82 */ /* 0x000f220000000a00 */
[----:B------:R-:W-:-:S07]  /*1f60*/  ISETP.NE.AND P3, PT, R37, 0x1, PT ;  /* 0x000000012500780c */ /* 0x000fce0003f65270 */
[----:B------:R-:W1:Y:S08]  /*1f70*/  LDC.64 R6, c[0x0][0xb10] ;  /* 0x0002c400ff067b82 */ /* 0x000e700000000a00 */
[----:B------:R-:W2:Y:S08]  /*1f80*/  LDC R14, c[0x0][0xb20] ;  /* 0x0002c800ff0e7b82 */ /* 0x000eb00000000800 */
[----:B------:R-:W3:Y:S01]  /*1f90*/  LDC R15, c[0x0][0xb0c] ;  /* 0x0002c300ff0f7b82 */ /* 0x000ee20000000800 */
[----:B----4-:R-:W-:Y:S01]  /*1fa0*/  IMAD.HI.U32 R19, R0, R5, RZ ;  /* 0x0000000500137227 */ /* 0x010fe200078e00ff */
[----:B------:R-:W-:-:S03]  /*1fb0*/  ISETP.NE.AND P0, PT, R4, 0x1, PT ;  /* 0x000000010400780c */ /* 0x000fc60003f05270 */
[----:B------:R-:W-:-:S03]  /*1fc0*/  IMAD.HI.U32 R5, R9, R5, RZ ;  /* 0x0000000509057227 */ /* 0x000fc600078e00ff */
[----:B------:R-:W4:Y:S01]  /*1fd0*/  LDC.64 R2, c[0x0][0xb28] ;  /* 0x0002ca00ff027b82 */ /* 0x000f220000000a00 */
[----:B-1----:R-:W-:-:S04]  /*1fe0*/  IMAD.HI.U32 R20, R8, R6, RZ ;  /* 0x0000000608147227 */ /* 0x002fc800078e00ff */
[----:B------:R-:W-:Y:S01]  /*1ff0*/  IMAD.HI.U32 R21, R10, R6, RZ ;  /* 0x000000060a157227 */ /* 0x000fe200078e00ff */
[----:B------:R-:W-:Y:S02]  /*2000*/  SHF.R.U32.HI R20, RZ, R7, R20 ;  /* 0x00000007ff147219 */ /* 0x000fe40000011614 */
[-C--:B--2---:R-:W-:Y:S02]  /*2010*/  SHF.R.U32.HI R19, RZ, R14.reuse, R19 ;  /* 0x0000000eff137219 */ /* 0x084fe40000011613 */
[----:B------:R-:W-:Y:S02]  /*2020*/  SHF.R.U32.HI R5, RZ, R14, R5 ;  /* 0x0000000eff057219 */ /* 0x000fe40000011605 */
[----:B------:R-:W-:Y:S02]  /*2030*/  SEL R19, R0, R19, !P0 ;  /* 0x0000001300137207 */ /* 0x000fe40004000000 */
[----:B------:R-:W-:Y:S02]  /*2040*/  SHF.R.U32.HI R21, RZ, R7, R21 ;  /* 0x00000007ff157219 */ /* 0x000fe40000011615 */
[----:B---3--:R-:W-:-:S02]  /*2050*/  ISETP.NE.AND P1, PT, R15, 0x1, PT ;  /* 0x000000010f00780c */ /* 0x008fc40003f25270 */
[----:B------:R-:W-:Y:S02]  /*2060*/  SEL R5, R9, R5, !P0 ;  /* 0x0000000509057207 */ /* 0x000fe40004000000 */
[----:B------:R-:W-:Y:S02]  /*2070*/  SEL R20, R8, R20, !P1 ;  /* 0x0000001408147207 */ /* 0x000fe40004800000 */
[----:B------:R-:W-:Y:S01]  /*2080*/  SEL R21, R10, R21, !P1 ;  /* 0x000000150a157207 */ /* 0x000fe20004800000 */
[----:B----4-:R-:W-:-:S04]  /*2090*/  IMAD.HI.U32 R18, R19, R2, RZ ;  /* 0x0000000213127227 */ /* 0x010fc800078e00ff */
        /* <DEDUP_REMOVED lines=10> */
[----:B------:R-:W-:-:S04]  /*2140*/  @!P0 IMAD.HI.U32 R7, R21, R2, RZ ;  /* 0x0000000215078227 */ /* 0x000fc800078e00ff */
[----:B------:R-:W-:Y:S01]  /*2150*/  IMAD.MOV R2, RZ, RZ, -R6 ;  /* 0x000000ffff027224 */ /* 0x000fe200078e0a06 */
[----:B------:R-:W-:Y:S02]  /*2160*/  @!P0 SHF.R.U32.HI R3, RZ, R3, R7 ;  /* 0x00000003ff038219 */ /* 0x000fe40000011607 */
[----:B------:R-:W-:Y:S01]  /*2170*/  IADD3 R7, PT, PT, -R5, RZ, RZ ;  /* 0x000000ff05077210 */ /* 0x000fe20007ffe1ff */
[----:B------:R-:W-:Y:S01]  /*2180*/  IMAD R2, R37, R2, R5 ;  /* 0x0000000225027224 */ /* 0x000fe200078e0205 */
        /* <DEDUP_REMOVED lines=10> */
.L_x_34:
[----:B------:R-:W1:Y:S02]  /*2230*/  LDCU UR5, c[0x0][0xb30] ;  /* 0x00016600ff0577ac */ /* 0x000e640008000800 */
[----:B-1----:R-:W-:-:S09]  /*2240*/  UISETP.NE.AND UP0, UPT, UR5, 0x1, UPT ;  /* 0x000000010500788c */ /* 0x002fd2000bf05270 */
[----:B------:R-:W-:Y:S05]  /*2250*/  BRA.U UP0, `(.L_x_35) ;  /* 0x0000000100407547 */ /* 0x000fea000b800000 */
[----:B------:R-:W1:Y:S08]  /*2260*/  LDC.64 R4, c[0x0][0xb10] ;  /* 0x0002c400ff047b82 */ /* 0x000e700000000a00 */
[----:B------:R-:W2:Y:S08]  /*2270*/  LDC.64 R2, c[0x0][0xb18] ;  /* 0x0002c600ff027b82 */ /* 0x000eb00000000a00 */
[----:B------:R-:W3:Y:S08]  /*2280*/  LDC R6, c[0x0][0xb20] ;  /* 0x0002c800ff067b82 */ /* 0x000ef00000000800 */
[----:B------:R-:W4:Y:S01]  /*2290*/  LDC R7, c[0x0][0xb0c] ;  /* 0x0002c300ff077b82 */ /* 0x000f220000000800 */
[----:B-1----:R-:W-:-:S05]  /*22a0*/  IMAD.HI.U32 R4, R10, R4, RZ ;  /* 0x000000040a047227 */ /* 0x002fca00078e00ff */
[----:B------:R-:W-:Y:S01]  /*22b0*/  SHF.R.U32.HI R4, RZ, R5, R4 ;  /* 0x00000005ff047219 */ /* 0x000fe20000011604 */
[----:B--2---:R-:W-:Y:S01]  /*22c0*/  IMAD.HI.U32 R3, R9, R3, RZ ;  /* 0x0000000309037227 */ /* 0x004fe200078e00ff */
[----:B------:R-:W-:-:S04]  /*22d0*/  ISETP.NE.AND P0, PT, R2, 0x1, PT ;  /* 0x000000010200780c */ /* 0x000fc80003f05270 */
[----:B---3--:R-:W-:-:S04]  /*22e0*/  SHF.R.U32.HI R3, RZ, R6, R3 ;  /* 0x00000006ff037219 */ /* 0x008fc80000011603 */
[----:B------:R-:W-:Y:S02]  /*22f0*/  SEL R3, R9, R3, !P0 ;  /* 0x0000000309037207 */ /* 0x000fe40004000000 */
[----:B----4-:R-:W-:-:S04]  /*2300*/  ISETP.NE.AND P1, PT, R7, 0x1, PT ;  /* 0x000000010700780c */ /* 0x010fc80003f25270 */
[----:B------:R-:W-:-:S05]  /*2310*/  SEL R4, R10, R4, !P1 ;  /* 0x000000040a047207 */ /* 0x000fca0004800000 */
[----:B------:R-:W-:Y:S02]  /*2320*/  IMAD.IADD R5, R3, 0x1, -R4 ;  /* 0x0000000103057824 */ /* 0x000fe400078e0a04 */
[----:B------:R-:W-:Y:S02]  /*2330*/  IMAD.IADD R3, R4, 0x1, -R3 ;  /* 0x0000000104037824 */ /* 0x000fe400078e0a03 */
[----:B------:R-:W-:Y:S02]  /*2340*/  IMAD R10, R5, R7, R10 ;  /* 0x00000007050a7224 */ /* 0x000fe400078e020a */
[----:B------:R-:W-:-:S07]  /*2350*/  IMAD R9, R3, R2, R9 ;  /* 0x0000000203097224 */ /* 0x000fce00078e0209 */
.L_x_35:
[----:B------:R-:W-:Y:S01]  /*2360*/  VIADD R16, R16, 0x1 ;  /* 0x0000000110107836 */ /* 0x000fe20000000000 */
[----:B------:R-:W-:Y:S01]  /*2370*/  PLOP3.LUT P1, PT, PT, PT, PT, 0x80, 0x8 ;  /* 0x000000000008781c */ /* 0x000fe20003f2f070 */
[----:B------:R-:W-:Y:S02]  /*2380*/  IMAD.IADD R15, R10, 0x1, R87 ;  /* 0x000000010a0f7824 */ /* 0x000fe400078e0257 */
[----:B------:R-:W-:Y:S01]  /*2390*/  IMAD.IADD R14, R9, 0x1, R86 ;  /* 0x00000001090e7824 */ /* 0x000fe200078e0256 */
[----:B------:R-:W-:-:S04]  /*23a0*/  ISETP.NE.AND P0, PT, R16, 0x2, PT ;  /* 0x000000021000780c */ /* 0x000fc80003f05270 */
[----:B------:R-:W-:Y:S02]  /*23b0*/  SEL R2, RZ, 0x1, P0 ;  /* 0x00000001ff027807 */ /* 0x000fe40000000000 */
[----:B------:R-:W-:Y:S02]  /*23c0*/  SEL R16, R16, RZ, P0 ;  /* 0x000000ff10107207 */ /* 0x000fe40000000000 */
[----:B------:R-:W-:Y:S01]  /*23d0*/  LOP3.LUT R13, R13, R2, RZ, 0x3c, !PT ;  /* 0x000000020d0d7212 */ /* 0x000fe200078e3cff */
[----:B------:R-:W-:Y:S06]  /*23e0*/  @P2 BRA `(.L_x_36) ;  /* 0xfffffff000982947 */ /* 0x000fec000383ffff */
[----:B------:R-:W-:Y:S01]  /*23f0*/  UIADD3 UR4, UPT, UPT, UR4, 0x60, URZ ;  /* 0x0000006004047890 */ /* 0x000fe2000fffe0ff */
[----:B------:R-:W-:-:S03]  /*2400*/  SHF.L.U32 R2, R17, 0x1f, RZ ;  /* 0x0000001f11027819 */ /* 0x000fc600000006ff */
[----:B------:R-:W-:-:S09]  /*2410*/  ULEA UR5, UR13, UR4, 0x3 ;  /* 0x000000040d057291 */ /* 0x000fd2000f8e18ff */
[----:B------:R-:W1:Y:S02]  /*2420*/  SYNCS.PHASECHK.TRANS64.TRYWAIT P0, [UR5], R2 ;  /* 0x00000002ff0075a7 */ /* 0x000e640008001105 */
[----:B-1----:R-:W-:Y:S05]  /*2430*/  @!P0 BRA `(.L_x_37) ;  /* 0x0000006000988947 */ /* 0x002fea0003800000 */
.L_x_136:
[----:B------:R-:W-:-:S04]  /*2440*/  UIADD3 UR6, UPT, UPT, UR13, 0x1, URZ ;  /* 0x000000010d067890 */ /* 0x000fc8000fffe0ff */
[----:B------:R-:W-:-:S04]  /*2450*/  UISETP.NE.AND UP0, UPT, UR6, 0xc, UPT ;  /* 0x0000000c0600788c */ /* 0x000fc8000bf05270 */
[----:B------:R-:W-:Y:S02]  /*2460*/  USEL UR7, URZ, 0x1, UP0 ;  /* 0x00000001ff077887 */ /* 0x000fe40008000000 */
[----:B------:R-:W-:-:S04]  /*2470*/  USEL UR6, UR6, URZ, UP0 ;  /* 0x000000ff06067287 */ /* 0x000fc80008000000 */
[----:B------:R-:W-:Y:S01]  /*2480*/  ULEA UR5, UR6, UR4, 0x3 ;  /* 0x0000000406057291 */ /* 0x000fe2000f8e18ff */
[----:B-1----:R-:W-:-:S04]  /*2490*/  LOP3.LUT R2, R17, UR7, RZ, 0x3c, !PT ;  /* 0x0000000711027c12 */ /* 0x002fc8000f8e3cff */
[----:B------:R-:W-:-:S04]  /*24a0*/  SHF.L.U32 R3, R2, 0x1f, RZ ;  /* 0x0000001f02037819 */ /* 0x000fc800000006ff */
[----:B------:R-:W1:Y:S02]  /*24b0*/  SYNCS.PHASECHK.TRANS64.TRYWAIT P0, [UR5], R3 ;  /* 0x00000003ff0075a7 */ /* 0x000e640008001105 */
[----:B-1----:R-:W-:Y:S05]  /*24c0*/  @!P0 BRA `(.L_x_38) ;  /* 0x00000060008c8947 */ /* 0x002fea0003800000 */
.L_x_138:
[----:B------:R-:W-:-:S04]  /*24d0*/  UIADD3 UR6, UPT, UPT, UR6, 0x1, URZ ;  /* 0x0000000106067890 */ /* 0x000fc8000fffe0ff */
[----:B------:R-:W-:-:S04]  /*24e0*/  UISETP.NE.AND UP0, UPT, UR6, 0xc, UPT ;  /* 0x0000000c0600788c */ /* 0x000fc8000bf05270 */
[----:B------:R-:W-:Y:S02]  /*24f0*/  USEL UR7, URZ, 0x1, UP0 ;  /* 0x00000001ff077887 */ /* 0x000fe40008000000 */
[----:B------:R-:W-:-:S04]  /*2500*/  USEL UR6, UR6, URZ, UP0 ;  /* 0x000000ff06067287 */ /* 0x000fc80008000000 */
[----:B------:R-:W-:Y:S01]  /*2510*/  ULEA UR5, UR6, UR4, 0x3 ;  /* 0x0000000406057291 */ /* 0x000fe2000f8e18ff */
[----:B------:R-:W-:-:S04]  /*2520*/  LOP3.LUT R2, R2, UR7, RZ, 0x3c, !PT ;  /* 0x0000000702027c12 */ /* 0x000fc8000f8e3cff */
[----:B-1----:R-:W-:-:S04]  /*2530*/  SHF.L.U32 R3, R2, 0x1f, RZ ;  /* 0x0000001f02037819 */ /* 0x002fc800000006ff */
[----:B------:R-:W1:Y:S02]  /*2540*/  SYNCS.PHASECHK.TRANS64.TRYWAIT P0, [UR5], R3 ;  /* 0x00000003ff0075a7 */ /* 0x000e640008001105 */
[----:B-1----:R-:W-:Y:S05]  /*2550*/  @!P0 BRA `(.L_x_39) ;  /* 0x0000006000808947 */ /* 0x002fea0003800000 */
.L_x_140:
        /* <DEDUP_REMOVED lines=9> */
.L_x_142:
        /* <DEDUP_REMOVED lines=9> */
.L_x_144:
        /* <DEDUP_REMOVED lines=9> */
.L_x_146:
        /* <DEDUP_REMOVED lines=9> */
.L_x_148:
        /* <DEDUP_REMOVED lines=9> */
.L_x_150:
        /* <DEDUP_REMOVED lines=9> */
.L_x_152:
        /* <DEDUP_REMOVED lines=9> */
.L_x_154:
        /* <DEDUP_REMOVED lines=9> */
.L_x_156:
[----:B------:R-:W-:-:S04]  /*29e0*/  UIADD3 UR6, UPT, UPT, UR6, 0x1, URZ ;  /* 0x0000000106067890 */ /* 0x000fc8000fffe0ff */
[----:B------:R-:W-:-:S04]  /*29f0*/  UISETP.NE.AND UP0, UPT, UR6, 0xc, UPT ;  /* 0x0000000c0600788c */ /* 0x000fc8000bf05270 */
[----:B------:R-:W-:Y:S02]  /*2a00*/  USEL UR5, URZ, 0x1, UP0 ;  /* 0x00000001ff057887 */ /* 0x000fe40008000000 */
[----:B------:R-:W-:-:S04]  /*2a10*/  USEL UR6, UR6, URZ, UP0 ;  /* 0x000000ff06067287 */ /* 0x000fc80008000000 */
[----:B------:R-:W-:Y:S01]  /*2a20*/  ULEA UR6, UR6, UR4, 0x3 ;  /* 0x0000000406067291 */ /* 0x000fe2000f8e18ff */
[----:B------:R-:W-:-:S04]  /*2a30*/  LOP3.LUT R2, R2, UR5, RZ, 0x3c, !PT ;  /* 0x0000000502027c12 */ /* 0x000fc8000f8e3cff */
[----:B------:R-:W-:Y:S01]  /*2a40*/  SHF.L.U32 R2, R2, 0x1f, RZ ;  /* 0x0000001f02027819 */ /* 0x000fe200000006ff */
[----:B-1--4-:R-:W-:-:S07]  /*2a50*/  IMAD.U32 R0, RZ, RZ, UR6 ;  /* 0x00000006ff007e24 */ /* 0x012fce000f8e00ff */
.L_x_48:
[----:B-1----:R1:W2:Y:S02]  /*2a60*/  SYNCS.PHASECHK.TRANS64.TRYWAIT P0, [R0+URZ], R2 ;  /* 0x00000002000075a7 */ /* 0x0022a400080011ff */
[----:B--2---:R-:W-:Y:S05]  /*2a70*/  @!P0 NANOSLEEP.SYNCS 0x989680 ;  /* 0x009896800000895d */ /* 0x004fea0003900000 */
[----:B------:R-:W2:Y:S02]  /*2a80*/  @!P0 SYNCS.PHASECHK.TRANS64 P0, [R0+URZ], R2 ;  /* 0x00000002000085a7 */ /* 0x000ea400080010ff */
[----:B--2---:R-:W-:Y:S05]  /*2a90*/  @P0 EXIT ;  /* 0x000000000000094d */ /* 0x004fea0003800000 */
[----:B------:R-:W-:Y:S05]  /*2aa0*/  BRA `(.L_x_48) ;  /* 0xfffffffc00ec7947 */ /* 0x000fea000383ffff */
.L_x_18:
[----:B------:R-:W-:-:S04]  /*2ab0*/  UISETP.NE.AND UP1, UPT, UR37, URZ, UPT ;  /* 0x000000ff2500728c */ /* 0x000fc8000bf25270 */
[----:B------:R-:W-:-:S09]  /*2ac0*/  UISETP.NE.OR UP1, UPT, UR8, 0x1, UP1 ;  /* 0x000000010800788c */ /* 0x000fd20008f25670 */
[----:B------:R-:W-:Y:S05]  /*2ad0*/  BRA.U UP1, `(.L_x_49) ;  /* 0x0000000501487547 */ /* 0x000fea000b800000 */
[----:B------:R-:W-:Y:S01]  /*2ae0*/  ISETP.NE.AND P2, PT, R2, RZ, PT ;  /* 0x000000ff0200720c */ /* 0x000fe20003f45270 */
[----:B------:R-:W-:Y:S01]  /*2af0*/  IMAD.MOV.U32 R12, RZ, RZ, 0x1 ;  /* 0x00000001ff0c7424 */ /* 0x000fe200078e00ff */
[----:B------:R-:W-:Y:S02]  /*2b00*/  CS2R R10, SRZ ;  /* 0x00000000000a7805 */ /* 0x000fe4000001ff00 */
[----:B------:R-:W-:Y:S01]  /*2b10*/  CS2R R8, SRZ ;  /* 0x0000000000087805 */ /* 0x000fe2000001ff00 */
[----:B------:R-:W-:Y:S01]  /*2b20*/  UMOV UR4, 0x400 ;  /* 0x0000040000047882 */ /* 0x000fe20000000000 */
[----:B------:R-:W-:Y:S01]  /*2b30*/  UMOV UR6, URZ ;  /* 0x000000ff00067c82 */ /* 0x000fe20008000000 */
[----:B------:R-:W-:-:S12]  /*2b40*/  ULEA UR37, UR37, UR4, 0x18 ;  /* 0x0000000425257291 */ /* 0x000fd8000f8ec0ff */
.L_x_53:
[----:B------:R-:W-:Y:S02]  /*2b50*/  LEA R0, R8, UR37, 0x3 ;  /* 0x0000002508007c11 */ /* 0x000fe4000f8e18ff */
[----:B------:R-:W-:-:S03]  /*2b60*/  SHF.L.U32 R4, R9, 0x1f, RZ ;  /* 0x0000001f09047819 */ /* 0x000fc600000006ff */
[----:B------:R-:W-:Y:S01]  /*2b70*/  VIADD R5, R0, 0x170 ;  /* 0x0000017000057836 */ /* 0x000fe20000000000 */
[----:B------:R-:W1:Y:S02]  /*2b80*/  SYNCS.PHASECHK.TRANS64.TRYWAIT P0, [R0+URZ+0x160], R4 ;  /* 0x00016004000075a7 */ /* 0x000e6400080011ff */
[----:B-1----:R-:W-:Y:S05]  /*2b90*/  @!P0 BRA `(.L_x_50) ;  /* 0x0000005c00c88947 */ /* 0x002fea0003800000 */
.L_x_157:
[----:B------:R-:W-:Y:S01]  /*2ba0*/  ULEA UR5, UR6, UR37, 0x3 ;  /* 0x0000002506057291 */ /* 0x000fe2000f8e18ff */
[----:B-1----:R-:W-:Y:S01]  /*2bb0*/  PRMT R0, RZ, 0x654, R5 ;  /* 0x00000654ff007816 */ /* 0x002fe20000000005 */
[----:B------:R-:W-:Y:S01]  /*2bc0*/  @!P2 IMAD.MOV.U32 R4, RZ, RZ, 0x10 ;  /* 0x00000010ff04a424 */ /* 0x000fe200078e00ff */
[----:B------:R-:W-:Y:S01]  /*2bd0*/  SHF.L.U32 R5, R12, 0x1f, RZ ;  /* 0x0000001f0c057819 */ /* 0x000fe200000006ff */
[----:B------:R-:W-:Y:S01]  /*2be0*/  UIADD3 UR4, UPT, UPT, UR5, 0x100, URZ ;  /* 0x0000010005047890 */ /* 0x000fe2000fffe0ff */
[----:B------:R1:W-:Y:S05]  /*2bf0*/  SYNCS.ARRIVE.TRANS64.RED.A1T0 RZ, [R0+URZ], RZ ;  /* 0x000000ff00ff79a7 */ /* 0x0003ea00081004ff */
[----:B------:R-:W-:Y:S01]  /*2c00*/  IMAD.U32 R6, RZ, RZ, UR4 ;  /* 0x00000004ff067e24 */ /* 0x000fe2000f8e00ff */
[----:B------:R-:W2:Y:S04]  /*2c10*/  SYNCS.PHASECHK.TRANS64.TRYWAIT P0, [UR5+0x110], R5 ;  /* 0x00011005ff0075a7 */ /* 0x000ea80008001105 */
[----:B------:R-:W-:Y:S01]  /*2c20*/  PRMT R6, R2, 0x654, R6 ;  /* 0x0000065402067816 */ /* 0x000fe20000000006 */
[----:B-12---:R-:W-:Y:S06]  /*2c30*/  @!P0 BRA `(.L_x_51) ;  /* 0x0000005c00b48947 */ /* 0x006fec0003800000 */
.L_x_159:
[----:B------:R-:W-:Y:S01]  /*2c40*/  ULEA UR4, UR6, UR37, 0x4 ;  /* 0x0000002506047291 */ /* 0x000fe2000f8e20ff */
[----:B------:R-:W-:Y:S01]  /*2c50*/  SEL R3, R6, R3, !P2 ;  /* 0x0000000306037207 */ /* 0x000fe20005000000 */
[----:B------:R-:W-:Y:S01]  /*2c60*/  UIADD3 UR5, UPT, UPT, UR5, 0x100, URZ ;  /* 0x0000010005057890 */ /* 0x000fe2000fffe0ff */
[----:B-1----:R-:W-:Y:S01]  /*2c70*/  LEA R0, R11, UR37, 0x3 ;  /* 0x000000250b007c11 */ /* 0x002fe2000f8e18ff */
[----:B------:R-:W-:Y:S01]  /*2c80*/  UIADD3 UR4, UPT, UPT, UR4, 0x190, URZ ;  /* 0x0000019004047890 */ /* 0x000fe2000fffe0ff */
[----:B------:R1:W-:Y:S01]  /*2c90*/  @!P2 SYNCS.ARRIVE.TRANS64.RED RZ, [R3+URZ], R4 ;  /* 0x0000000403ffa9a7 */ /* 0x0003e200080004ff */
[----:B------:R-:W-:Y:S01]  /*2ca0*/  UIADD3 UR6, UPT, UPT, UR6, 0x1, URZ ;  /* 0x0000000106067890 */ /* 0x000fe2000fffe0ff */
[----:B------:R-:W-:-:S03]  /*2cb0*/  VIADD R8, R8, 0x1 ;  /* 0x0000000108087836 */ /* 0x000fc60000000000 */
[----:B------:R-:W-:Y:S02]  /*2cc0*/  UISETP.NE.AND UP0, UPT, UR6, 0x2, UPT ;  /* 0x000000020600788c */ /* 0x000fe4000bf05270 */
[----:B------:R-:W-:Y:S01]  /*2cd0*/  ISETP.NE.AND P0, PT, R8, 0x2, PT ;  /* 0x000000020800780c */ /* 0x000fe20003f05270 */
[----:B------:R-:W-:Y:S06]  /*2ce0*/  UGETNEXTWORKID.BROADCAST [UR4], [UR5] ;  /* 0x00000000040073ca */ /* 0x000fec0008000100 */
[----:B------:R-:W-:Y:S02]  /*2cf0*/  USEL UR4, URZ, 0x1, UP0 ;  /* 0x00000001ff047887 */ /* 0x000fe40008000000 */
[----:B------:R-:W-:-:S04]  /*2d00*/  USEL UR6, UR6, URZ, UP0 ;  /* 0x000000ff06067287 */ /* 0x000fc80008000000 */
[----:B------:R-:W-:Y:S02]  /*2d10*/  LOP3.LUT R12, R12, UR4, RZ, 0x3c, !PT ;  /* 0x000000040c0c7c12 */ /* 0x000fe4000f8e3cff */
[----:B-1----:R-:W-:-:S04]  /*2d20*/  SHF.L.U32 R4, R10, 0x1f, RZ ;  /* 0x0000001f0a047819 */ /* 0x002fc800000006ff */
[----:B------:R-:W1:Y:S02]  /*2d30*/  SYNCS.PHASECHK.TRANS64.TRYWAIT P1, [R0+URZ+0x100], R4 ;  /* 0x00010004000075a7 */ /* 0x000e6400080211ff */
[----:B-1----:R-:W-:Y:S05]  /*2d40*/  @!P1 BRA `(.L_x_52) ;  /* 0x0000005c00889947 */ /* 0x002fea0003800000 */
.L_x_160:
[C---:B-1----:R-:W-:Y:S01]  /*2d50*/  LEA R4, R11.reuse, UR37, 0x4 ;  /* 0x000000250b047c11 */ /* 0x042fe2000f8e20ff */
[----:B------:R-:W-:Y:S01]  /*2d60*/  VIADD R0, R0, 0x110 ;  /* 0x0000011000007836 */ /* 0x000fe20000000000 */
[----:B------:R-:W-:Y:S01]  /*2d70*/  SEL R8, R8, RZ, P0 ;  /* 0x000000ff08087207 */ /* 0x000fe20000000000 */
[----:B------:R-:W-:-:S03]  /*2d80*/  VIADD R11, R11, 0x1 ;  /* 0x000000010b0b7836 */ /* 0x000fc60000000000 */
[----:B------:R-:W1:Y:S01]  /*2d90*/  LDS.128 R4, [R4+0x190] ;  /* 0x0001900004047984 */ /* 0x000e620000000c00 */
[----:B------:R-:W-:Y:S02]  /*2da0*/  PRMT R0, RZ, 0x654, R0 ;  /* 0x00000654ff007816 */ /* 0x000fe40000000000 */
[C---:B------:R-:W-:Y:S01]  /*2db0*/  ISETP.NE.AND P1, PT, R11.reuse, 0x2, PT ;  /* 0x000000020b00780c */ /* 0x040fe20003f25270 */
[----:B------:R-:W-:Y:S01]  /*2dc0*/  @!PT LDS RZ, [RZ] ;  /* 0x00000000fffff984 */ /* 0x000fe20000000800 */
[----:B------:R-:W-:Y:S01]  /*2dd0*/  @!PT LDS RZ, [RZ] ;  /* 0x00000000fffff984 */ /* 0x000fe20000000800 */
[----:B------:R-:W-:Y:S01]  /*2de0*/  @!PT LDS RZ, [RZ] ;  /* 0x00000000fffff984 */ /* 0x000fe20000000800 */
[----:B------:R-:W-:Y:S01]  /*2df0*/  @!PT LDS RZ, [RZ] ;  /* 0x00000000fffff984 */ /* 0x000fe20000000800 */
[----:B------:R2:W-:Y:S06]  /*2e00*/  MEMBAR.ALL.CTA ;  /* 0x0000000000007992 */ /* 0x0005ec0000008000 */
[----:B--2---:R-:W2:Y:S01]  /*2e10*/  FENCE.VIEW.ASYNC.S ;  /* 0x00000000000073c6 */ /* 0x004ea20000000000 */
[----:B------:R-:W-:Y:S01]  /*2e20*/  SEL R11, R11, RZ, P1 ;  /* 0x000000ff0b0b7207 */ /* 0x000fe20000800000 */
[----:B--2---:R2:W-:Y:S01]  /*2e30*/  SYNCS.ARRIVE.TRANS64.RED.A1T0 RZ, [R0+URZ], RZ ;  /* 0x000000ff00ff79a7 */ /* 0x0045e200081004ff */
[----:B-1----:R-:W-:-:S02]  /*2e40*/  LOP3.LUT P3, RZ, R6, 0x1, RZ, 0xc0, !PT ;  /* 0x0000000106ff7812 */ /* 0x002fc4000786c0ff */
[----:B------:R-:W-:-:S04]  /*2e50*/  SEL R4, RZ, 0x1, P1 ;  /* 0x00000001ff047807 */ /* 0x000fc80000800000 */
[----:B------:R-:W-:Y:S02]  /*2e60*/  LOP3.LUT R10, R10, R4, RZ, 0x3c, !PT ;  /* 0x000000040a0a7212 */ /* 0x000fe400078e3cff */
[----:B--2---:R-:W-:-:S04]  /*2e70*/  SEL R0, RZ, 0x1, P0 ;  /* 0x00000001ff007807 */ /* 0x004fc80000000000 */
[----:B------:R-:W-:Y:S01]  /*2e80*/  LOP3.LUT R9, R9, R0, RZ, 0x3c, !PT ;  /* 0x0000000009097212 */ /* 0x000fe200078e3cff */
[----:B------:R-:W-:Y:S06]  /*2e90*/  @P3 BRA `(.L_x_53) ;  /* 0xfffffffc002c3947 */ /* 0x000fec000383ffff */
[----:B------:R-:W-:Y:S01]  /*2ea0*/  ULEA UR5, UR6, UR37, 0x3 ;  /* 0x0000002506057291 */ /* 0x000fe2000f8e18ff */
[----:B------:R-:W-:-:S08]  /*2eb0*/  SHF.L.U32 R2, R12, 0x1f, RZ ;  /* 0x0000001f0c027819 */ /* 0x000fd000000006ff */
[----:B------:R-:W1:Y:S02]  /*2ec0*/  SYNCS.PHASECHK.TRANS64 P0, [UR5+0x110], R2 ;  /* 0x00011002ff0075a7 */ /* 0x000e640008001005 */
[----:B-1----:R-:W-:Y:S05]  /*2ed0*/  @P0 BRA `(.L_x_54) ;  /* 0x0000000000080947 */ /* 0x002fea0003800000 */
[----:B------:R-:W1:Y:S02]  /*2ee0*/  SYNCS.PHASECHK.TRANS64.TRYWAIT P0, [UR5+0x110], R2 ;  /* 0x00011002ff0075a7 */ /* 0x000e640008001105 */
[----:B-1----:R-:W-:Y:S05]  /*2ef0*/  @!P0 BRA `(.L_x_55) ;  /* 0x0000005c00308947 */ /* 0x002fea0003800000 */
.L_x_54:
[----:B------:R-:W-:-:S04]  /*2f00*/  UIADD3 UR4, UPT, UPT, UR6, 0x1, URZ ;  /* 0x0000000106047890 */ /* 0x000fc8000fffe0ff */
[----:B------:R-:W-:-:S04]  /*2f10*/  UISETP.NE.AND UP0, UPT, UR4, 0x2, UPT ;  /* 0x000000020400788c */ /* 0x000fc8000bf05270 */
[----:B------:R-:W-:Y:S02]  /*2f20*/  USEL UR7, URZ, 0x1, UP0 ;  /* 0x00000001ff077887 */ /* 0x000fe40008000000 */
[----:B------:R-:W-:-:S04]  /*2f30*/  USEL UR4, UR4, URZ, UP0 ;  /* 0x000000ff04047287 */ /* 0x000fc80008000000 */
[----:B------:R-:W-:Y:S01]  /*2f40*/  ULEA UR4, UR4, UR37, 0x3 ;  /* 0x0000002504047291 */ /* 0x000fe2000f8e18ff */
[----:B-1----:R-:W-:-:S04]  /*2f50*/  LOP3.LUT R2, R12, UR7, RZ, 0x3c, !PT ;  /* 0x000000070c027c12 */ /* 0x002fc8000f8e3cff */
[----:B------:R-:W-:-:S04]  /*2f60*/  SHF.L.U32 R0, R2, 0x1f, RZ ;  /* 0x0000001f02007819 */ /* 0x000fc800000006ff */
[----:B------:R-:W1:Y:S02]  /*2f70*/  SYNCS.PHASECHK.TRANS64 P0, [UR4+0x110], R0 ;  /* 0x00011000ff0075a7 */ /* 0x000e640008001004 */
[----:B-1----:R-:W-:Y:S05]  /*2f80*/  @P0 EXIT ;  /* 0x000000000000094d */ /* 0x002fea0003800000 */
[----:B------:R-:W-:Y:S02]  /*2f90*/  SHF.L.U32 R2, R2, 0x1f, RZ ;  /* 0x0000001f02027819 */ /* 0x000fe400000006ff */
[----:B------:R-:W-:-:S07]  /*2fa0*/  MOV R0, UR4 ;  /* 0x0000000400007c02 */ /* 0x000fce0008000f00 */
.L_x_56:
[----:B-1----:R1:W2:Y:S02]  /*2fb0*/  SYNCS.PHASECHK.TRANS64.TRYWAIT P0, [R0+URZ+0x110], R2 ;  /* 0x00011002000075a7 */ /* 0x0022a400080011ff */
[----:B--2---:R-:W-:Y:S05]  /*2fc0*/  @!P0 NANOSLEEP.SYNCS 0x989680 ;  /* 0x009896800000895d */ /* 0x004fea0003900000 */
[----:B------:R-:W2:Y:S02]  /*2fd0*/  @!P0 SYNCS.PHASECHK.TRANS64 P0, [R0+URZ+0x110], R2 ;  /* 0x00011002000085a7 */ /* 0x000ea400080010ff */
[----:B--2---:R-:W-:Y:S05]  /*2fe0*/  @P0 EXIT ;  /* 0x000000000000094d */ /* 0x004fea0003800000 */
[----:B------:R-:W-:Y:S05]  /*2ff0*/  BRA `(.L_x_56) ;  /* 0xfffffffc00ec7947 */ /* 0x000fea000383ffff */
.L_x_49:
[----:B------:R-:W-:-:S09]  /*3000*/  UISETP.NE.AND UP1, UPT, UR8, URZ, UPT ;  /* 0x000000ff0800728c */ /* 0x000fd2000bf25270 */
[----:B------:R-:W-:Y:S05]  /*3010*/  BRA.U UP1, `(.L_x_57) ;  /* 0x0000000d01907547 */ /* 0x000fea000b800000 */
[----:B------:R-:W-:Y:S01]  /*3020*/  UMOV UR4, 0x40 ;  /* 0x0000004000047882 */ /* 0x000fe20000000000 */
[----:B------:R-:W-:Y:S01]  /*3030*/  NOP ;  /* 0x0000000000007918 */ /* 0x000fe20000000000 */
[----:B------:R-:W-:Y:S01]  /*3040*/  ULEA UR4, UR37, UR4, 0x18 ;  /* 0x0000000425047291 */ /* 0x000fe2000f8ec0ff */
[----:B------:R-:W-:Y:S02]  /*3050*/  UMOV UR5, 0x400 ;  /* 0x0000040000057882 */ /* 0x000fe40000000000 */
[----:B------:R-:W-:-:S06]  /*3060*/  ULEA UR37, UR37, UR5, 0x18 ;  /* 0x0000000525257291 */ /* 0x000fcc000f8ec0ff */
[----:B------:R-:W1:Y:S02]  /*3070*/  LDS.U8 R0, [UR4+0x1c] ;  /* 0x00001c04ff007984 */ /* 0x000e640008000000 */
[----:B-1----:R-:W-:-:S13]  /*3080*/  ISETP.NE.AND P0, PT, R0, RZ, PT ;  /* 0x000000ff0000720c */ /* 0x002fda0003f05270 */
[----:B------:R-:W-:Y:S05]  /*3090*/  @P0 BRA `(.L_x_58) ;  /* 0x0000000000580947 */ /* 0x000fea0003800000 */
[----:B------:R-:W-:-:S13]  /*30a0*/  ELECT P0, URZ, PT ;  /* 0x0000000000ff782f */ /* 0x000fda0003800000 */
[----:B------:R-:W-:Y:S05]  /*30b0*/  @!P0 BRA `(.L_x_59) ;  /* 0x0000000000608947 */ /* 0x000fea0003800000 */
[----:B------:R-:W-:Y:S01]  /*30c0*/  UMOV UR5, 0x10 ;  /* 0x0000001000057882 */ /* 0x000fe20000000000 */
[----:B------:R-:W-:Y:S01]  /*30d0*/  HFMA2 R0, -RZ, RZ, 0, 5.9604644775390625e-08 ;  /* 0x00000001ff007431 */ /* 0x000fe200000001ff */
[----:B------:R-:W-:-:S03]  /*30e0*/  MOV R2, 0xffff ;  /* 0x0000ffff00027802 */ /* 0x000fc60000000f00 */
[----:B------:R-:W-:Y:S04]  /*30f0*/  DEPBAR.LE SB1, 0x36 ;  /* 0x00009d800000791a */ /* 0x000fe80000000000 */
[----:B------:R-:W1:Y:S02]  /*3100*/  UTCATOMSWS.FIND_AND_SET.ALIGN UP0, UR5, UR5 ;  /* 0x00000005000575e3 */ /* 0x000e640008000800 */
[----:B-1----:R-:W-:Y:S01]  /*3110*/  MOV R3, UR5 ;  /* 0x0000000500037c02 */ /* 0x002fe20008000f00 */
[----:B------:R-:W-:Y:S06]  /*3120*/  BRA.U UP0, `(.L_x_60) ;  /* 0x0000000100187547 */ /* 0x000fec000b800000 */
.L_x_61:
[----:B------:R-:W-:Y:S05]  /*3130*/  NANOSLEEP 0x64 ;  /* 0x000000640000795d */ /* 0x000fea0003800000 */
[----:B------:R-:W-:-:S05]  /*3140*/  UMOV UR5, 0x10 ;  /* 0x0000001000057882 */ /* 0x000fca0000000000 */
[----:B------:R-:W-:Y:S04]  /*3150*/  DEPBAR.LE SB1, 0x36 ;  /* 0x00009d800000791a */ /* 0x000fe80000000000 */
[----:B------:R-:W1:Y:S02]  /*3160*/  UTCATOMSWS.FIND_AND_SET.ALIGN UP0, UR5, UR5 ;  /* 0x00000005000575e3 */ /* 0x000e640008000800 */
[----:B-1----:R-:W-:Y:S01]  /*3170*/  MOV R3, UR5 ;  /* 0x0000000500037c02 */ /* 0x002fe20008000f00 */
[----:B------:R-:W-:Y:S05]  /*3180*/  BRA.U !UP0, `(.L_x_61) ;  /* 0xfffffffd08e87547 */ /* 0x000fea000b83ffff */
.L_x_60:
[-C--:B------:R-:W-:Y:S02]  /*3190*/  SHF.L.U32 R2, R2, R3.reuse, RZ ;  /* 0x0000000302027219 */ /* 0x080fe400000006ff */
[----:B------:R-:W-:Y:S01]  /*31a0*/  SHF.L.U32 R0, R0, R3, RZ ;  /* 0x0000000300007219 */ /* 0x000fe200000006ff */
[----:B------:R-:W-:Y:S02]  /*31b0*/  IMAD.SHL.U32 R3, R3, 0x20, RZ ;  /* 0x0000002003037824 */ /* 0x000fe400078e00ff */
[----:B------:R1:W-:Y:S04]  /*31c0*/  ATOMS.OR RZ, [UR4+0x14], R2 ;  /* 0x00001402ffff798c */ /* 0x0003e8000b000004 */
[----:B------:R1:W-:Y:S04]  /*31d0*/  ATOMS.OR RZ, [UR4+0x18], R0 ;  /* 0x00001800ffff798c */ /* 0x0003e8000b000004 */
[----:B------:R1:W-:Y:S01]  /*31e0*/  STS [UR37+0x1b0], R3 ;  /* 0x0001b003ff007988 */ /* 0x0003e20008000825 */
[----:B------:R-:W-:Y:S05]  /*31f0*/  BRA `(.L_x_59) ;  /* 0x0000000000107947 */ /* 0x000fea0003800000 */
.L_x_58:
[----:B------:R-:W-:Y:S02]  /*3200*/  MOV R0, 0xffffffff ;  /* 0xffffffff00007802 */ /* 0x000fe40000000f00 */
[----:B------:R-:W-:-:S03]  /*3210*/  MOV R2, 0x3240 ;  /* 0x0000324000027802 */ /* 0x000fc60000000f00 */
[----:B------:R1:W-:Y:S04]  /*3220*/  STS [UR37+0x1b0], R0 ;  /* 0x0001b000ff007988 */ /* 0x0003e80008000825 */
[----:B-1-3-5:R-:W-:Y:S05]  /*3230*/  CALL.REL.NOINC `($__internal_1_$__cuda_sm10x_tcgen05_guardrail_trap_phase_invalid_during_alloc) ;  /* 0x0000006000347944 */ /* 0x02afea0003c00000 */
.L_x_59:
[----:B------:R-:W-:Y:S05]  /*3240*/  WARPSYNC.ALL ;  /* 0x0000000000007948 */ /* 0x000fea0003800000 */
[----:B------:R-:W2:Y:S01]  /*3250*/  S2UR UR9, SR_CgaCtaId ;  /* 0x00000000000979c3 */ /* 0x000ea20000008800 */
[----:B------:R-:W-:Y:S01]  /*3260*/  UMOV UR4, 0x400 ;  /* 0x0000040000047882 */ /* 0x000fe20000000000 */
[----:B------:R-:W-:-:S06]  /*3270*/  NOP ;  /* 0x0000000000007918 */ /* 0x000fcc0000000000 */
[----:B------:R-:W-:Y:S06]  /*3280*/  BAR.ARV 0x6, 0xa0 ;  /* 0x0182800000007b1d */ /* 0x000fec0000002000 */
[----:B------:R-:W4:Y:S01]  /*3290*/  LDCU UR5, c[0x0][0x38c] ;  /* 0x00007180ff0577ac */ /* 0x000f220008000800 */
[----:B------:R-:W-:Y:S01]  /*32a0*/  IMAD.MOV.U32 R11, RZ, RZ, 0x1 ;  /* 0x00000001ff0b7424 */ /* 0x000fe200078e00ff */
[----:B------:R-:W-:Y:S01]  /*32b0*/  CS2R R8, SRZ ;  /* 0x0000000000087805 */ /* 0x000fe2000001ff00 */
[----:B------:R-:W-:Y:S01]  /*32c0*/  IMAD.MOV.U32 R10, RZ, RZ, RZ ;  /* 0x000000ffff0a7224 */ /* 0x000fe200078e00ff */
[----:B------:R-:W-:Y:S01]  /*32d0*/  UMOV UR12, URZ ;  /* 0x000000ff000c7c82 */ /* 0x000fe20008000000 */
[----:B------:R-:W-:Y:S01]  /*32e0*/  UMOV UR11, URZ ;  /* 0x000000ff000b7c82 */ /* 0x000fe20008000000 */
[----:B------:R-:W-:Y:S01]  /*32f0*/  UMOV UR24, 0x0 ;  /* 0x0000000000187882 */ /* 0x000fe20000000000 */
[----:B------:R-:W-:Y:S01]  /*3300*/  UMOV UR25, 0x4300010 ;  /* 0x0430001000197882 */ /* 0x000fe20000000000 */
[----:B------:R-:W-:Y:S01]  /*3310*/  UMOV UR20, 0x0 ;  /* 0x0000000000147882 */ /* 0x000fe20000000000 */
[----:B------:R-:W-:Y:S01]  /*3320*/  UMOV UR21, 0x4300010 ;  /* 0x0430001000157882 */ /* 0x000fe20000000000 */
[----:B--2---:R-:W-:Y:S01]  /*3330*/  ULEA UR9, UR9, UR4, 0x18 ;  /* 0x0000000409097291 */ /* 0x004fe2000f8ec0ff */
[----:B------:R-:W2:Y:S03]  /*3340*/  LDCU UR4, c[0x0][0x38c] ;  /* 0x00007180ff0477ac */ /* 0x000ea60008000800 */
[----:B------:R-:W-:-:S02]  /*3350*/  UIADD3 UR10, UPT, UPT, UR9, 0x6800, URZ ;  /* 0x00006800090a7890 */ /* 0x000fc4000fffe0ff */
[----:B----4-:R-:W-:-:S03]  /*3360*/  UISETP.GE.AND UP3, UPT, UR5, 0x1, UPT ;  /* 0x000000010500788c */ /* 0x010fc6000bf66270 */
[----:B-1----:R-:W1:Y:S01]  /*3370*/  LDS R0, [UR9+0x1b0] ;  /* 0x0001b009ff007984 */ /* 0x002e620008000800 */
[----:B------:R-:W-:-:S04]  /*3380*/  USHF.R.U32.HI UR10, URZ, 0x4, UR10 ;  /* 0x00000004ff0a7899 */ /* 0x000fc8000801160a */
[----:B------:R-:W-:-:S04]  /*3390*/  ULOP3.LUT UR10, UR10, 0x3fff, URZ, 0xc0, !UPT ;  /* 0x00003fff0a0a7892 */ /* 0x000fc8000f8ec0ff */
[----:B------:R-:W-:Y:S02]  /*33a0*/  ULOP3.LUT UR10, UR10, 0x10000, URZ, 0xfc, !UPT ;  /* 0x000100000a0a7892 */ /* 0x000fe4000f8efcff */
[----:B--2---:R-:W-:-:S04]  /*33b0*/  UIADD3 UR4, UPT, UPT, UR4, 0x1f, URZ ;  /* 0x0000001f04047890 */ /* 0x004fc8000fffe0ff */
[----:B------:R-:W-:-:S04]  /*33c0*/  USHF.R.S32.HI UR8, URZ, 0x1f, UR4 ;  /* 0x0000001fff087899 */ /* 0x000fc80008011404 */
[----:B------:R-:W-:Y:S02]  /*33d0*/  ULEA.HI UR8, UR8, UR4, URZ, 0x5 ;  /* 0x0000000408087291 */ /* 0x000fe4000f8f28ff */
[----:B------:R-:W-:Y:S02]  /*33e0*/  UIADD3 UR4, UPT, UPT, UR9, 0x12800, URZ ;  /* 0x0001280009047890 */ /* 0x000fe4000fffe0ff */
[----:B------:R-:W-:Y:S02]  /*33f0*/  USHF.R.S32.HI UR8, URZ, 0x5, UR8 ;  /* 0x00000005ff087899 */ /* 0x000fe40008011408 */
[----:B------:R-:W-:Y:S02]  /*3400*/  USHF.R.U32.HI UR4, URZ, 0x4, UR4 ;  /* 0x00000004ff047899 */ /* 0x000fe40008011604 */
[----:B------:R-:W-:Y:S02]  /*3410*/  UISETP.LT.AND UP0, UPT, UR8, 0x1, UPT ;  /* 0x000000010800788c */ /* 0x000fe4000bf01270 */
[----:B------:R-:W-:-:S02]  /*3420*/  ULOP3.LUT UR4, UR4, 0x3fff, URZ, 0xc0, !UPT ;  /* 0x00003fff04047892 */ /* 0x000fc4000f8ec0ff */
[----:B------:R-:W-:Y:S02]  /*3430*/  USEL UR16, UR8, 0x1, !UP0 ;  /* 0x0000000108107887 */ /* 0x000fe4000c000000 */
[----:B------:R-:W-:Y:S02]  /*3440*/  ULOP3.LUT UR4, UR4, 0x10000, URZ, 0xfc, !UPT ;  /* 0x0001000004047892 */ /* 0x000fe4000f8efcff */
[----:B------:R-:W-:Y:S01]  /*3450*/  UIADD3 UR16, UPT, UPT, -UR16, URZ, URZ ;  /* 0x000000ff10107290 */ /* 0x000fe2000fffe1ff */
[----:B-1----:R-:W-:-:S15]  /*3460*/  R2UR UR13, R0 ;  /* 0x00000000000d72ca */ /* 0x002fde00000e0000 */
.L_x_68:
[----:B------:R-:W-:Y:S02]  /*3470*/  LEA R0, R10, UR9, 0x3 ;  /* 0x000000090a007c11 */ /* 0x000fe4000f8e18ff */
[----:B------:R-:W-:Y:S02]  /*3480*/  SHF.L.U32 R2, R9, 0x1f, RZ ;  /* 0x0000001f09027819 */ /* 0x000fe400000006ff */
[----:B------:R-:W-:Y:S01]  /*3490*/  PLOP3.LUT P0, PT, PT, PT, UP3, 0x80, 0x8 ;  /* 0x000000000008781c */ /* 0x000fe20003f0f038 */
[----:B------:R-:W-:Y:S01]  /*34a0*/  VIADD R3, R0, 0x110 ;  /* 0x0000011000037836 */ /* 0x000fe20000000000 */
[----:B-1----:R-:W1:Y:S02]  /*34b0*/  SYNCS.PHASECHK.TRANS64.TRYWAIT P1, [R0+URZ+0x100], R2 ;  /* 0x00010002000075a7 */ /* 0x002e6400080211ff */
[----:B-1--4-:R-:W-:Y:S09]  /*34c0*/  @!P1 BRA `(.L_x_62) ;  /* 0x0000005400d49947 */ /* 0x012ff20003800000 */
.L_x_162:
[----:B------:R-:W-:Y:S01]  /*34d0*/  LEA R4, R10, UR9, 0x4 ;  /* 0x000000090a047c11 */ /* 0x000fe2000f8e20ff */
[----:B------:R-:W-:Y:S01]  /*34e0*/  @UP3 ULEA UR5, UR11, UR9, 0x3 ;  /* 0x000000090b053291 */ /* 0x000fe2000f8e18ff */
[----:B------:R-:W-:Y:S01]  /*34f0*/  PLOP3.LUT P2, PT, PT, PT, PT, 0x80, 0x8 ;  /* 0x000000000008781c */ /* 0x000fe20003f4f070 */
[----:B------:R-:W-:Y:S01]  /*3500*/  ULEA UR14, UR12, UR9, 0x3 ;  /* 0x000000090c0e7291 */ /* 0x000fe2000f8e18ff */
[----:B------:R-:W-:Y:S01]  /*3510*/  PRMT R3, RZ, 0x654, R3 ;  /* 0x00000654ff037816 */ /* 0x000fe20000000003 */
[----:B------:R-:W-:Y:S01]  /*3520*/  ULEA.HI UR15, UR12, UR12, URZ, 0x1 ;  /* 0x0000000c0c0f7291 */ /* 0x000fe2000f8f08ff */
[----:B------:R-:W2:Y:S01]  /*3530*/  LDS.128 R4, [R4+0x190] ;  /* 0x0001900004047984 */ /* 0x000ea20000000c00 */
[----:B-1----:R-:W-:Y:S02]  /*3540*/  @P0 SHF.L.U32 R2, R8, 0x1f, RZ ;  /* 0x0000001f08020819 */ /* 0x002fe400000006ff */
[----:B------:R-:W-:Y:S01]  /*3550*/  SHF.L.U32 R0, R11, 0x1f, RZ ;  /* 0x0000001f0b007819 */ /* 0x000fe200000006ff */
[----:B------:R-:W-:Y:S01]  /*3560*/  @!PT LDS RZ, [RZ] ;  /* 0x00000000fffff984 */ /* 0x000fe20000000800 */
[----:B------:R-:W-:Y:S01]  /*3570*/  @!PT LDS RZ, [RZ] ;  /* 0x00000000fffff984 */ /* 0x000fe20000000800 */
[----:B------:R-:W-:Y:S01]  /*3580*/  @!PT LDS RZ, [RZ] ;  /* 0x00000000fffff984 */ /* 0x000fe20000000800 */
[----:B------:R-:W-:Y:S01]  /*3590*/  @!PT LDS RZ, [RZ] ;  /* 0x00000000fffff984 */ /* 0x000fe20000000800 */
[----:B------:R1:W-:Y:S06]  /*35a0*/  MEMBAR.ALL.CTA ;  /* 0x0000000000007992 */ /* 0x0003ec0000008000 */
[----:B-1----:R-:W1:Y:S02]  /*35b0*/  FENCE.VIEW.ASYNC.S ;  /* 0x00000000000073c6 */ /* 0x002e640000000000 */
[----:B-1----:R1:W-:Y:S01]  /*35c0*/  SYNCS.ARRIVE.TRANS64.RED.A1T0 RZ, [R3+URZ], RZ ;  /* 0x000000ff03ff79a7 */ /* 0x0023e200081004ff */
[----:B------:R1:W4:Y:S01]  /*35d0*/  @P0 SYNCS.PHASECHK.TRANS64.TRYWAIT P2, [UR5], R2 ;  /* 0x00000002ff0005a7 */ /* 0x0003220008041105 */
[----:B------:R-:W-:-:S02]  /*35e0*/  ULOP3.LUT UR5, UR15, 0xffe, URZ, 0xc0, !UPT ;  /* 0x00000ffe0f057892 */ /* 0x000fc4000f8ec0ff */
[----:B------:R-:W-:Y:S01]  /*35f0*/  USHF.R.U32.HI UR15, URZ, 0x1, UR15 ;  /* 0x00000001ff0f7899 */ /* 0x000fe2000801160f */
[----:B--2---:R-:W-:Y:S01]  /*3600*/  LOP3.LUT P1, RZ, R6, 0x1, RZ, 0xc0, !PT ;  /* 0x0000000106ff7812 */ /* 0x004fe2000782c0ff */
[----:B------:R-:W-:Y:S02]  /*3610*/  UIADD3 UR5, UPT, UPT, -UR5, UR12, URZ ;  /* 0x0000000c05057290 */ /* 0x000fe4000fffe1ff */
[----:B------:R-:W-:-:S04]  /*3620*/  UIMAD UR15, UR15, 0xc0, UR13 ;  /* 0x000000c00f0f78a4 */ /* 0x000fc8000f8e020d */
[----:B------:R-:W-:Y:S01]  /*3630*/  ULEA UR15, UR5, UR15, 0x14 ;  /* 0x0000000f050f7291 */ /* 0x000fe2000f8ea0ff */
[----:B------:R-:W2:Y:S02]  /*3640*/  SYNCS.PHASECHK.TRANS64.TRYWAIT P0, [UR14+0x140], R0 ;  /* 0x00014000ff0075a7 */ /* 0x000ea4000800110e */
[----:B-12-4-:R-:W-:Y:S09]  /*3650*/  @!P0 BRA `(.L_x_63) ;  /* 0x0000005400848947 */ /* 0x016ff20003800000 */
.L_x_164:
[----:B------:R-:W-:Y:S01]  /*3660*/  IADD3 R10, PT, PT, R10, 0x1, RZ ;  /* 0x000000010a0a7810 */ /* 0x000fe20007ffe0ff */
[----:B------:R-:W-:Y:S06]  /*3670*/  BRA.U !UP3, `(.L_x_64) ;  /* 0x000000010b987547 */ /* 0x000fec000b800000 */
[----:B------:R-:W-:Y:S01]  /*3680*/  UPLOP3.LUT UP4, UPT, UPT, UPT, UPT, 0x40, 0x4 ;  /* 0x000000000004789c */ /* 0x000fe20003f8e870 */
[----:B------:R-:W-:Y:S01]  /*3690*/  UMOV UR18, UR16 ;  /* 0x0000001000127c82 */ /* 0x000fe20008000000 */
[----:B------:R-:W-:Y:S01]  /*36a0*/  UMOV UR17, UR8 ;  /* 0x0000000800117c82 */ /* 0x000fe20008000000 */
[----:B------:R-:W-:-:S08]  /*36b0*/  UMOV UR5, UR11 ;  /* 0x0000000b00057c82 */ /* 0x000fd00008000000 */
.L_x_67:
[----:B------:R-:W-:Y:S02]  /*36c0*/  UIADD3 UR18, UPT, UPT, UR18, 0x1, URZ ;  /* 0x0000000112127890 */ /* 0x000fe4000fffe0ff */
[----:B--2---:R-:W-:Y:S02]  /*36d0*/  ULEA UR7, UR5, UR9, 0x3 ;  /* 0x0000000905077291 */ /* 0x004fe4000f8e18ff */
[----:B------:R-:W-:Y:S01]  /*36e0*/  UISETP.NE.AND UP0, UPT, UR18, URZ, UPT ;  /* 0x000000ff1200728c */ /* 0x000fe2000bf05270 */
[----:B----4-:R-:W-:Y:S10]  /*36f0*/  @P2 BRA `(.L_x_65) ;  /* 0x00000000000c2947 */ /* 0x010ff40003800000 */
[----:B-1----:R-:W-:Y:S04]  /*3700*/  SHF.L.U32 R2, R8, 0x1f, RZ ;  /* 0x0000001f08027819 */ /* 0x002fe800000006ff */
[----:B------:R-:W1:Y:S02]  /*3710*/  SYNCS.PHASECHK.TRANS64.TRYWAIT P0, [UR7], R2 ;  /* 0x00000002ff0075a7 */ /* 0x000e640008001107 */
[----:B-1----:R-:W-:Y:S05]  /*3720*/  @!P0 BRA `(.L_x_66) ;  /* 0x0000005400688947 */ /* 0x002fea0003800000 */
.L_x_65:
[----:B------:R-:W-:Y:S01]  /*3730*/  UISETP.NE.AND UP1, UPT, UR17, 0x1, UPT ;  /* 0x000000011100788c */ /* 0x000fe2000bf25270 */
[----:B------:R-:W-:Y:S01]  /*3740*/  PLOP3.LUT P2, PT, PT, PT, PT, 0x80, 0x8 ;  /* 0x000000000008781c */ /* 0x000fe20003f4f070 */
[----:B------:R-:W-:Y:S02]  /*3750*/  UIADD3 UR11, UPT, UPT, UR5, 0x1, URZ ;  /* 0x00000001050b7890 */ /* 0x000fe4000fffe0ff */
[----:B------:R-:W-:Y:S02]  /*3760*/  UIMAD UR6, UR5, 0x300, UR4 ;  /* 0x00000300050678a4 */ /* 0x000fe4000f8e0204 */
[----:B------:R-:W-:Y:S01]  /*3770*/  UISETP.NE.AND UP2, UPT, UR11, 0xc, UPT ;  /* 0x0000000c0b00788c */ /* 0x000fe2000bf45270 */
[----:B------:R-:W-:Y:S01]  /*3780*/  PLOP3.LUT P0, PT, PT, PT, UP1, 0x80, 0x8 ;  /* 0x000000000008781c */ /* 0x000fe20003f0f018 */
[----:B------:R-:W-:Y:S02]  /*3790*/  UIADD3 UR28, UPT, UPT, UR6, 0x2, URZ ;  /* 0x00000002061c7890 */ /* 0x000fe4000fffe0ff */
[----:B------:R-:W-:Y:S02]  /*37a0*/  USEL UR22, URZ, 0x1, UP2 ;  /* 0x00000001ff167887 */ /* 0x000fe40009000000 */
[----:B------:R-:W-:Y:S02]  /*37b0*/  USEL UR11, UR11, URZ, UP2 ;  /* 0x000000ff0b0b7287 */ /* 0x000fe40009000000 */
[----:B------:R-:W-:Y:S02]  /*37c0*/  UIADD3 UR17, UPT, UPT, UR17, -0x1, URZ ;  /* 0xffffffff11117890 */ /* 0x000fe4000fffe0ff */
[----:B------:R-:W-:Y:S01]  /*37d0*/  @UP1 ULEA UR19, UR11, UR9, 0x3 ;  /* 0x000000090b131291 */ /* 0x000fe2000f8e18ff */
[----:B------:R-:W-:Y:S01]  /*37e0*/  LOP3.LUT R8, R8, UR22, RZ, 0x3c, !PT ;  /* 0x0000001608087c12 */ /* 0x000fe2000f8e3cff */
[----:B------:R-:W-:Y:S01]  /*37f0*/  ULEA UR22, UR5, UR10, 0x8 ;  /* 0x0000000a05167291 */ /* 0x000fe2000f8e40ff */
[----:B------:R-:W-:Y:S02]  /*3800*/  UMOV UR23, 0x80004020 ;  /* 0x8000402000177882 */ /* 0x000fe40000000000 */
[----:B-1----:R-:W-:Y:S01]  /*3810*/  @P0 SHF.L.U32 R0, R8, 0x1f, RZ ;  /* 0x0000001f08000819 */ /* 0x002fe200000006ff */
[----:B------:R-:W-:Y:S01]  /*3820*/  UIADD3 UR26, UPT, UPT, UR22, 0x2, URZ ;  /* 0x00000002161a7890 */ /* 0x000fe2000fffe0ff */
[----:B------:R-:W-:Y:S02]  /*3830*/  UMOV UR29, 0x80004020 ;  /* 0x80004020001d7882 */ /* 0x000fe40000000000 */
[----:B------:R2:W4:Y:S01]  /*3840*/  @P0 SYNCS.PHASECHK.TRANS64.TRYWAIT P2, [UR19], R0 ;  /* 0x00000000ff0005a7 */ /* 0x0005220008041113 */
[----:B------:R-:W-:Y:S01]  /*3850*/  UIADD3 UR19, UPT, UPT, UR7, 0x60, URZ ;  /* 0x0000006007137890 */ /* 0x000fe2000fffe0ff */
[----:B------:R-:W-:Y:S02]  /*3860*/  UMOV UR27, 0x80004020 ;  /* 0x80004020001b7882 */ /* 0x000fe40000000000 */
[----:B------:R-:W-:Y:S01]  /*3870*/  UMOV UR7, 0x80004020 ;  /* 0x8000402000077882 */ /* 0x000fe20000000000 */
[----:B------:R-:W-:Y:S01]  /*3880*/  UMOV UR5, UR11 ;  /* 0x0000000b00057c82 */ /* 0x000fe20008000000 */
[----:B------:R2:W-:Y:S01]  /*3890*/  UTCHMMA gdesc[UR22], gdesc[UR6], tmem[UR15], tmem[UR24], idesc[UR25], UP4 ;  /* 0x00ff1806160075ea */ /* 0x0005e2000a00000f */
[----:B------:R-:W-:Y:S01]  /*38a0*/  UPLOP3.LUT UP4, UPT, UPT, UPT, UPT, 0x80, 0x8 ;  /* 0x000000000008789c */ /* 0x000fe20003f8f070 */
[----:B------:R2:W-:Y:S02]  /*38b0*/  UTCHMMA gdesc[UR26], gdesc[UR28], tmem[UR15], tmem[UR20], idesc[UR21], UPT ;  /* 0x00ff141c1a0075ea */ /* 0x0005e4000b80000f */
[----:B------:R2:W-:Y:S01]  /*38c0*/  UTCBAR [UR19], URZ ;  /* 0x000000ff130073e9 */ /* 0x0005e200080000ff */
[----:B------:R-:W-:Y:S07]  /*38d0*/  BRA.U UP0, `(.L_x_67) ;  /* 0xfffffffd00787547 */ /* 0x000fee000b83ffff */
.L_x_64:
[----:B------:R-:W-:Y:S01]  /*38e0*/  UIADD3 UR12, UPT, UPT, UR12, 0x1, URZ ;  /* 0x000000010c0c7890 */ /* 0x000fe2000fffe0ff */
[C---:B------:R-:W-:Y:S01]  /*38f0*/  ISETP.NE.AND P0, PT, R10.reuse, 0x2, PT ;  /* 0x000000020a00780c */ /* 0x040fe20003f05270 */
[----:B------:R-:W-:Y:S02]  /*3900*/  UIADD3 UR14, UPT, UPT, UR14, 0x120, URZ ;  /* 0x000001200e0e7890 */ /* 0x000fe4000fffe0ff */
[----:B------:R-:W-:Y:S01]  /*3910*/  UISETP.NE.AND UP0, UPT, UR12, 0x4, UPT ;  /* 0x000000040c00788c */ /* 0x000fe2000bf05270 */
[----:B-12---:R-:W-:Y:S02]  /*3920*/  SEL R0, RZ, 0x1, P0 ;  /* 0x00000001ff007807 */ /* 0x006fe40000000000 */
[----:B------:R-:W-:Y:S01]  /*3930*/  SEL R10, R10, RZ, P0 ;  /* 0x000000ff0a0a7207 */ /* 0x000fe20000000000 */
[----:B------:R-:W-:Y:S01]  /*3940*/  USEL UR5, URZ, 0x1, UP0 ;  /* 0x00000001ff057887 */ /* 0x000fe20008000000 */
[----:B------:R-:W-:Y:S01]  /*3950*/  LOP3.LUT R9, R9, R0, RZ, 0x3c, !PT ;  /* 0x0000000009097212 */ /* 0x000fe200078e3cff */
[----:B------:R-:W-:Y:S01]  /*3960*/  USEL UR12, UR12, URZ, UP0 ;  /* 0x000000ff0c0c7287 */ /* 0x000fe20008000000 */
[----:B------:R1:W-:Y:S03]  /*3970*/  UTCBAR [UR14], URZ ;  /* 0x000000ff0e0073e9 */ /* 0x0003e600080000ff */
[----:B------:R-:W-:Y:S01]  /*3980*/  LOP3.LUT R11, R11, UR5, RZ, 0x3c, !PT ;  /* 0x000000050b0b7c12 */ /* 0x000fe2000f8e3cff */
[----:B------:R-:W-:Y:S07]  /*3990*/  @P1 BRA `(.L_x_68) ;  /* 0xfffffff800b41947 */ /* 0x000fee000383ffff */
[----:B------:R-:W2:Y:S01]  /*39a0*/  S2UR UR4, SR_CgaCtaId ;  /* 0x00000000000479c3 */ /* 0x000ea20000008800 */
[----:B------:R-:W-:Y:S01]  /*39b0*/  ELECT P0, URZ, PT ;  /* 0x0000000000ff782f */ /* 0x000fe20003800000 */
[----:B------:R-:W-:Y:S01]  /*39c0*/  IMAD.MOV.U32 R0, RZ, RZ, 0x1 ;  /* 0x00000001ff007424 */ /* 0x000fe200078e00ff */
[----:B------:R-:W-:Y:S01]  /*39d0*/  UIADD3 UR9, UPT, UPT, UR9, 0x140, URZ ;  /* 0x0000014009097890 */ /* 0x000fe2000fffe0ff */
[----:B------:R-:W-:Y:S01]  /*39e0*/  SHF.L.U32 R2, R11, 0x1f, RZ ;  /* 0x0000001f0b027819 */ /* 0x000fe200000006ff */
[----:B------:R-:W-:-:S03]  /*39f0*/  UMOV UR5, 0x40 ;  /* 0x0000004000057882 */ /* 0x000fc60000000000 */
[----:B------:R-:W-:Y:S01]  /*3a00*/  UVIRTCOUNT.DEALLOC.SMPOOL 0x80 ;  /* 0x000000800000784c */ /* 0x000fe20000000000 */
[----:B--2---:R-:W-:Y:S02]  /*3a10*/  ULEA UR4, UR4, UR5, 0x18 ;  /* 0x0000000504047291 */ /* 0x004fe4000f8ec0ff */
[----:B------:R-:W-:-:S07]  /*3a20*/  ULEA UR5, UR12, UR9, 0x3 ;  /* 0x000000090c057291 */ /* 0x000fce000f8e18ff */
[----:B------:R2:W-:Y:S02]  /*3a30*/  @P0 STS.U8 [UR4+0x1c], R0 ;  /* 0x00001c00ff000988 */ /* 0x0005e40008000004 */
[----:B------:R-:W3:Y:S02]  /*3a40*/  SYNCS.PHASECHK.TRANS64.TRYWAIT P0, [UR5], R2 ;  /* 0x00000002ff0075a7 */ /* 0x000ee40008001105 */
[----:B--23--:R-:W-:Y:S05]  /*3a50*/  @!P0 BRA `(.L_x_69) ;  /* 0x0000005000b48947 */ /* 0x00cfea0003800000 */
.L_x_167:
[----:B------:R-:W-:-:S04]  /*3a60*/  UIADD3 UR6, UPT, UPT, UR12, 0x1, URZ ;  /* 0x000000010c067890 */ /* 0x000fc8000fffe0ff */
[----:B------:R-:W-:-:S04]  /*3a70*/  UISETP.NE.AND UP0, UPT, UR6, 0x4, UPT ;  /* 0x000000040600788c */ /* 0x000fc8000bf05270 */
[----:B------:R-:W-:Y:S02]  /*3a80*/  USEL UR7, URZ, 0x1, UP0 ;  /* 0x00000001ff077887 */ /* 0x000fe40008000000 */
[----:B------:R-:W-:-:S04]  /*3a90*/  USEL UR6, UR6, URZ, UP0 ;  /* 0x000000ff06067287 */ /* 0x000fc80008000000 */
[----:B------:R-:W-:Y:S01]  /*3aa0*/  ULEA UR5, UR6, UR9, 0x3 ;  /* 0x0000000906057291 */ /* 0x000fe2000f8e18ff */
[----:B--2---:R-:W-:-:S04]  /*3ab0*/  LOP3.LUT R2, R11, UR7, RZ, 0x3c, !PT ;  /* 0x000000070b027c12 */ /* 0x004fc8000f8e3cff */
[----:B------:R-:W-:-:S04]  /*3ac0*/  SHF.L.U32 R3, R2, 0x1f, RZ ;  /* 0x0000001f02037819 */ /* 0x000fc800000006ff */
[----:B------:R-:W2:Y:S02]  /*3ad0*/  SYNCS.PHASECHK.TRANS64.TRYWAIT P0, [UR5], R3 ;  /* 0x00000003ff0075a7 */ /* 0x000ea40008001105 */
[----:B--2---:R-:W-:Y:S05]  /*3ae0*/  @!P0 BRA `(.L_x_70) ;  /* 0x0000005000a88947 */ /* 0x004fea0003800000 */
.L_x_169:
[----:B------:R-:W-:-:S04]  /*3af0*/  UIADD3 UR6, UPT, UPT, UR6, 0x1, URZ ;  /* 0x0000000106067890 */ /* 0x000fc8000fffe0ff */
[----:B------:R-:W-:-:S04]  /*3b00*/  UISETP.NE.AND UP0, UPT, UR6, 0x4, UPT ;  /* 0x000000040600788c */ /* 0x000fc8000bf05270 */
[----:B------:R-:W-:Y:S02]  /*3b10*/  USEL UR7, URZ, 0x1, UP0 ;  /* 0x00000001ff077887 */ /* 0x000fe40008000000 */
[----:B------:R-:W-:-:S04]  /*3b20*/  USEL UR6, UR6, URZ, UP0 ;  /* 0x000000ff06067287 */ /* 0x000fc80008000000 */
[----:B------:R-:W-:Y:S01]  /*3b30*/  ULEA UR5, UR6, UR9, 0x3 ;  /* 0x0000000906057291 */ /* 0x000fe2000f8e18ff */
[----:B------:R-:W-:-:S04]  /*3b40*/  LOP3.LUT R2, R2, UR7, RZ, 0x3c, !PT ;  /* 0x0000000702027c12 */ /* 0x000fc8000f8e3cff */
[----:B--2---:R-:W-:-:S04]  /*3b50*/  SHF.L.U32 R3, R2, 0x1f, RZ ;  /* 0x0000001f02037819 */ /* 0x004fc800000006ff */
[----:B------:R-:W2:Y:S02]  /*3b60*/  SYNCS.PHASECHK.TRANS64.TRYWAIT P0, [UR5], R3 ;  /* 0x00000003ff0075a7 */ /* 0x000ea40008001105 */
[----:B--2---:R-:W-:Y:S05]  /*3b70*/  @!P0 BRA `(.L_x_71) ;  /* 0x00000050009c8947 */ /* 0x004fea0003800000 */
.L_x_171:
[----:B------:R-:W-:-:S04]  /*3b80*/  UIADD3 UR6, UPT, UPT, UR6, 0x1, URZ ;  /* 0x0000000106067890 */ /* 0x000fc8000fffe0ff */
[----:B------:R-:W-:-:S04]  /*3b90*/  UISETP.NE.AND UP0, UPT, UR6, 0x4, UPT ;  /* 0x000000040600788c */ /* 0x000fc8000bf05270 */
[----:B------:R-:W-:Y:S02]  /*3ba0*/  USEL UR5, URZ, 0x1, UP0 ;  /* 0x00000001ff057887 */ /* 0x000fe40008000000 */
[----:B------:R-:W-:-:S04]  /*3bb0*/  USEL UR6, UR6, URZ, UP0 ;  /* 0x000000ff06067287 */ /* 0x000fc80008000000 */
[----:B------:R-:W-:Y:S01]  /*3bc0*/  ULEA UR6, UR6, UR9, 0x3 ;  /* 0x0000000906067291 */ /* 0x000fe2000f8e18ff */
[----:B------:R-:W-:-:S04]  /*3bd0*/  LOP3.LUT R2, R2, UR5, RZ, 0x3c, !PT ;  /* 0x0000000502027c12 */ /* 0x000fc8000f8e3cff */
[----:B------:R-:W-:-:S04]  /*3be0*/  SHF.L.U32 R2, R2, 0x1f, RZ ;  /* 0x0000001f02027819 */ /* 0x000fc800000006ff */
[----:B------:R-:W3:Y:S02]  /*3bf0*/  SYNCS.PHASECHK.TRANS64.TRYWAIT P0, [UR6], R2 ;  /* 0x00000002ff0075a7 */ /* 0x000ee40008001106 */
[----:B---3--:R-:W-:Y:S05]  /*3c00*/  @!P0 BRA `(.L_x_72) ;  /* 0x0000005000908947 */ /* 0x008fea0003800000 */
.L_x_173:
[----:B------:R-:W-:Y:S01]  /*3c10*/  NOP ;  /* 0x0000000000007918 */ /* 0x000fe20000000000 */
[----:B--2---:R-:W2:Y:S01]  /*3c20*/  LDS R0, [UR4+0x14] ;  /* 0x00001404ff007984 */ /* 0x004ea20008000800 */
[----:B------:R-:W-:Y:S01]  /*3c30*/  ULOP3.LUT UR6, UR13, 0xffff, URZ, 0xc0, !UPT ;  /* 0x0000ffff0d067892 */ /* 0x000fe2000f8ec0ff */
[----:B------:R-:W-:Y:S01]  /*3c40*/  UMOV UR8, 0xffff ;  /* 0x0000ffff00087882 */ /* 0x000fe20000000000 */
[----:B------:R-:W-:Y:S02]  /*3c50*/  UMOV UR5, 0x1 ;  /* 0x0000000100057882 */ /* 0x000fe40000000000 */
[----:B------:R-:W-:-:S04]  /*3c60*/  USHF.R.U32.HI UR6, URZ, 0x5, UR6 ;  /* 0x00000005ff067899 */ /* 0x000fc80008011606 */
[----:B------:R-:W-:Y:S02]  /*3c70*/  USHF.L.U32 UR8, UR8, UR6, URZ ;  /* 0x0000000608087299 */ /* 0x000fe400080006ff */
[----:B------:R-:W-:-:S04]  /*3c80*/  USHF.L.U32 UR5, UR5, UR6, URZ ;  /* 0x0000000605057299 */ /* 0x000fc800080006ff */
[----:B--2---:R-:W-:-:S04]  /*3c90*/  LOP3.LUT R0, R0, UR8, RZ, 0xc0, !PT ;  /* 0x0000000800007c12 */ /* 0x004fc8000f8ec0ff */
[----:B------:R-:W-:-:S13]  /*3ca0*/  ISETP.NE.AND P0, PT, R0, UR8, PT ;  /* 0x0000000800007c0c */ /* 0x000fda000bf05270 */
[----:B------:R-:W-:Y:S05]  /*3cb0*/  @P0 BRA `(.L_x_73) ;  /* 0x0000000000580947 */ /* 0x000fea0003800000 */
[----:B------:R-:W2:Y:S02]  /*3cc0*/  LDS R0, [UR4+0x18] ;  /* 0x00001804ff007984 */ /* 0x000ea40008000800 */
[----:B--2---:R-:W-:-:S04]  /*3cd0*/  LOP3.LUT R0, R0, UR5, RZ, 0xc0, !PT ;  /* 0x0000000500007c12 */ /* 0x004fc8000f8ec0ff */
[----:B------:R-:W-:-:S13]  /*3ce0*/  ISETP.NE.AND P0, PT, R0, UR5, PT ;  /* 0x0000000500007c0c */ /* 0x000fda000bf05270 */
[----:B------:R-:W-:Y:S05]  /*3cf0*/  @P0 BRA `(.L_x_74) ;  /* 0x00000000003c0947 */ /* 0x000fea0003800000 */
[----:B------:R-:W2:Y:S01]  /*3d00*/  S2R R2, SR_LANEID ;  /* 0x0000000000027919 */ /* 0x000ea20000000000 */
[----:B------:R-:W-:Y:S01]  /*3d10*/  ULOP3.LUT UR8, URZ, UR8, URZ, 0x33, !UPT ;  /* 0x00000008ff087292 */ /* 0x000fe2000f8e33ff */
[----:B------:R-:W-:Y:S02]  /*3d20*/  VOTEU.ANY UR7, UPT, PT ;  /* 0x0000000000077886 */ /* 0x000fe400038e0100 */
[----:B------:R-:W-:-:S03]  /*3d30*/  UFLO.U32 UR7, UR7 ;  /* 0x00000007000772bd */ /* 0x000fc600080e0000 */
[----:B------:R-:W-:-:S04]  /*3d40*/  IMAD.U32 R0, RZ, RZ, UR8 ;  /* 0x00000008ff007e24 */ /* 0x000fc8000f8e00ff */
[----:B------:R3:W1:Y:S02]  /*3d50*/  REDUX UR6, R0 ;  /* 0x00000000000673c4 */ /* 0x0006640000000000 */
[----:B------:R1:W-:Y:S01]  /*3d60*/  UTCATOMSWS.AND URZ, UR8 ;  /* 0x0000000800ff79e3 */ /* 0x0003e20008000000 */
[----:B--2---:R-:W-:Y:S02]  /*3d70*/  ISETP.EQ.U32.AND P0, PT, R2, UR7, PT ;  /* 0x0000000702007c0c */ /* 0x004fe4000bf02070 */
[----:B---3--:R-:W-:Y:S02]  /*3d80*/  LOP3.LUT R0, RZ, UR5, RZ, 0x33, !PT ;  /* 0x00000005ff007c12 */ /* 0x008fe4000f8e33ff */
[----:B-1----:R-:W-:Y:S02]  /*3d90*/  MOV R2, UR6 ;  /* 0x0000000600027c02 */ /* 0x002fe40008000f00 */
[----:B------:R-:W1:Y:S07]  /*3da0*/  REDUX UR5, R0 ;  /* 0x00000000000573c4 */ /* 0x000e6e0000000000 */
[----:B------:R2:W-:Y:S01]  /*3db0*/  @P0 ATOMS.AND RZ, [UR4+0x14], R2 ;  /* 0x00001402ffff098c */ /* 0x0005e2000a800004 */
[----:B-1----:R-:W-:-:S05]  /*3dc0*/  IMAD.U32 R0, RZ, RZ, UR5 ;  /* 0x00000005ff007e24 */ /* 0x002fca000f8e00ff */
[----:B------:R2:W-:Y:S01]  /*3dd0*/  @P0 ATOMS.AND RZ, [UR4+0x18], R0 ;  /* 0x00001800ffff098c */ /* 0x0005e2000a800004 */
[----:B------:R-:W-:Y:S05]  /*3de0*/  BRA `(.L_x_75) ;  /* 0x0000000000147947 */ /* 0x000fea0003800000 */
.L_x_74:
[----:B------:R-:W-:Y:S02]  /*3df0*/  MOV R2, 0x3e10 ;  /* 0x00003e1000027802 */ /* 0x000fe40000000f00 */
[----:B-1--45:R-:W-:Y:S05]  /*3e00*/  CALL.REL.NOINC `($__internal_0_$__cuda_sm10x_tcgen05_guardrail_trap_col_being_dealloced_not_returned_by_alloc) ;  /* 0x0000005400347944 */ /* 0x032fea0003c00000 */
[----:B------:R-:W-:Y:S05]  /*3e10*/  BRA `(.L_x_75) ;  /* 0x0000000000087947 */ /* 0x000fea0003800000 */
.L_x_73:
[----:B------:R-:W-:Y:S02]  /*3e20*/  MOV R2, 0x3e40 ;  /* 0x00003e4000027802 */ /* 0x000fe40000000f00 */
[----:B-1--45:R-:W-:Y:S05]  /*3e30*/  CALL.REL.NOINC `($__internal_2_$__cuda_sm10x_tcgen05_guardrail_trap_unallocated_columns_being_dealloced) ;  /* 0x0000005400407944 */ /* 0x032fea0003c00000 */
.L_x_75:
[----:B------:R-:W-:Y:S01]  /*3e40*/  NOP ;  /* 0x0000000000007918 */ /* 0x000fe20000000000 */
[----:B------:R-:W-:Y:S05]  /*3e50*/  EXIT ;  /* 0x000000000000794d */ /* 0x000fea0003800000 */
.L_x_57:
[----:B------:R-:W-:-:S09]  /*3e60*/  UISETP.NE.OR UP2, UPT, UR8, 0x3, !UP2 ;  /* 0x000000030800788c */ /* 0x000fd2000d745670 */
[----:B------:R-:W-:Y:S05]  /*3e70*/  BRA.U UP2, `(.L_x_76) ;  /* 0x0000000d02a47547 */ /* 0x000fea000b800000 */
[----:B------:R-:W1:Y:S01]  /*3e80*/  LDC R0, c[0x0][0xb30] ;  /* 0x0002cc00ff007b82 */ /* 0x000e620000000800 */
[----:B------:R-:W2:Y:S01]  /*3e90*/  LDCU.64 UR8, c[0x0][0x888] ;  /* 0x00011100ff0877ac */ /* 0x000ea20008000a00 */
[----:B------:R-:W-:Y:S02]  /*3ea0*/  HFMA2 R27, -RZ, RZ, 0, 0 ;  /* 0x00000000ff1b7431 */ /* 0x000fe400000001ff */
[----:B------:R-:W-:Y:S01]  /*3eb0*/  IMAD.MOV.U32 R29, RZ, RZ, 0x1 ;  /* 0x00000001ff1d7424 */ /* 0x000fe200078e00ff */
[----:B------:R-:W-:Y:S01]  /*3ec0*/  MOV R25, 0x2000 ;  /* 0x0000200000197802 */ /* 0x000fe20000000f00 */
[----:B------:R-:W4:Y:S01]  /*3ed0*/  LDCU.64 UR4, c[0x0][0x890] ;  /* 0x00011200ff0477ac */ /* 0x000f220008000a00 */
[----:B------:R-:W-:Y:S01]  /*3ee0*/  IMAD.MOV.U32 R28, RZ, RZ, RZ ;  /* 0x000000ffff1c7224 */ /* 0x000fe200078e00ff */
[----:B------:R-:W3:Y:S01]  /*3ef0*/  LDC R24, c[0x0][0x370] ;  /* 0x0000dc00ff187b82 */ /* 0x000ee20000000800 */
[----:B------:R-:W-:Y:S01]  /*3f00*/  UMOV UR7, 0x400 ;  /* 0x0000040000077882 */ /* 0x000fe20000000000 */
[----:B------:R-:W-:-:S02]  /*3f10*/  UPLOP3.LUT UP1, UPT, UPT, UPT, UPT, 0x40, 0x4 ;  /* 0x000000000004789c */ /* 0x000fc40003f2e870 */
[----:B------:R-:W-:-:S04]  /*3f20*/  ULEA UR7, UR37, UR7, 0x18 ;  /* 0x0000000725077291 */ /* 0x000fc8000f8ec0ff */
[----:B------:R-:W3:Y:S01]  /*3f30*/  LDC R3, c[0x0][0xb0c] ;  /* 0x0002c300ff037b82 */ /* 0x000ee20000000800 */
[----:B------:R-:W-:Y:S02]  /*3f40*/  UIADD3 UR13, UPT, UPT, UR7, 0xd0, URZ ;  /* 0x000000d0070d7890 */ /* 0x000fe4000fffe0ff */
[----:B--2---:R-:W-:Y:S02]  /*3f50*/  UISETP.NE.U32.AND UP2, UPT, UR8, URZ, UPT ;  /* 0x000000ff0800728c */ /* 0x004fe4000bf45070 */
[----:B------:R-:W-:Y:S02]  /*3f60*/  UIADD3 UR25, UPT, UPT, UR7, 0xc0, URZ ;  /* 0x000000c007197890 */ /* 0x000fe4000fffe0ff */
[----:B----4-:R-:W-:Y:S01]  /*3f70*/  UISETP.NE.U32.AND UP3, UPT, UR4, URZ, UPT ;  /* 0x000000ff0400728c */ /* 0x010fe2000bf65070 */
[----:B------:R-:W2:Y:S01]  /*3f80*/  LDC R18, c[0x0][0xb20] ;  /* 0x0002c800ff127b82 */ /* 0x000ea20000000800 */
[----:B-1----:R-:W-:Y:S01]  /*3f90*/  ISETP.NE.AND P1, PT, R0, 0x1, PT ;  /* 0x000000010000780c */ /* 0x002fe20003f25270 */
[----:B------:R-:W-:-:S02]  /*3fa0*/  UISETP.NE.AND.EX UP2, UPT, UR9, URZ, UPT, UP2 ;  /* 0x000000ff0900728c */ /* 0x000fc4000bf45320 */
[----:B------:R-:W-:Y:S02]  /*3fb0*/  UIADD3 UR17, UPT, UPT, UR7, 0xc8, URZ ;  /* 0x000000c807117890 */ /* 0x000fe4000fffe0ff */
[----:B------:R-:W-:Y:S02]  /*3fc0*/  UPRMT UR13, UR37, 0x654, UR13 ;  /* 0x00000654250d7896 */ /* 0x000fe4000800000d */
[----:B------:R-:W1:Y:S01]  /*3fd0*/  LDC.64 R30, c[0x0][0x348] ;  /* 0x0000d200ff1e7b82 */ /* 0x000e620000000a00 */
[----:B------:R-:W-:-:S07]  /*3fe0*/  UISETP.NE.AND.EX UP3, UPT, UR5, URZ, UPT, UP3 ;  /* 0x000000ff0500728c */ /* 0x000fce000bf65330 */
[----:B------:R-:W4:Y:S08]  /*3ff0*/  LDC.64 R16, c[0x0][0xb10] ;  /* 0x0002c400ff107b82 */ /* 0x000f300000000a00 */
[----:B------:R-:W1:Y:S08]  /*4000*/  LDC.64 R6, c[0x0][0xb18] ;  /* 0x0002c600ff067b82 */ /* 0x000e700000000a00 */
[----:B------:R-:W1:Y:S08]  /*4010*/  LDC.64 R4, c[0x0][0xb28] ;  /* 0x0002ca00ff047b82 */ /* 0x000e700000000a00 */
[----:B--23--:R-:W1:Y:S02]  /*4020*/  LDC R19, c[0x0][0x374] ;  /* 0x0000dd00ff137b82 */ /* 0x00ce640000000800 */
.L_x_86:
[C---:B------:R-:W-:Y:S02]  /*4030*/  LEA R0, R28.reuse, UR7, 0x3 ;  /* 0x000000071c007c11 */ /* 0x040fe4000f8e18ff */
[----:B------:R-:W-:Y:S02]  /*4040*/  SHF.L.U32 R2, R27, 0x1f, RZ ;  /* 0x0000001f1b027819 */ /* 0x000fe400000006ff */
[----:B------:R-:W-:Y:S02]  /*4050*/  LEA R20, R28, UR7, 0x4 ;  /* 0x000000071c147c11 */ /* 0x000fe4000f8e20ff */
[----:B--2---:R-:W2:Y:S02]  /*4060*/  SYNCS.PHASECHK.TRANS64.TRYWAIT P0, [R0+URZ+0x100], R2 ;  /* 0x00010002000075a7 */ /* 0x004ea400080011ff */
[----:B--2---:R-:W-:Y:S05]  /*4070*/  @!P0 BRA `(.L_x_77) ;  /* 0x0000004c008c8947 */ /* 0x004fea0003800000 */
.L_x_174:
[----:B------:R-:W-:Y:S01]  /*4080*/  ISETP.GE.AND P0, PT, R37, 0x1, PT ;  /* 0x000000012500780c */ /* 0x000fe20003f06270 */
[----:B------:R-:W3:Y:S01]  /*4090*/  LDS.128 R20, [R20+0x190] ;  /* 0x0001900014147984 */ /* 0x000ee20000000c00 */
[----:B--2---:R-:W-:Y:S01]  /*40a0*/  VIADD R0, R0, 0x110 ;  /* 0x0000011000007836 */ /* 0x004fe20000000000 */
[----:B------:R-:W-:Y:S01]  /*40b0*/  @!PT LDS RZ, [RZ] ;  /* 0x00000000fffff984 */ /* 0x000fe20000000800 */
[----:B------:R-:W-:Y:S01]  /*40c0*/  @!PT LDS RZ, [RZ] ;  /* 0x00000000fffff984 */ /* 0x000fe20000000800 */
[----:B------:R-:W-:Y:S01]  /*40d0*/  @!PT LDS RZ, [RZ] ;  /* 0x00000000fffff984 */ /* 0x000fe20000000800 */
[----:B------:R-:W-:Y:S01]  /*40e0*/  @!PT LDS RZ, [RZ] ;  /* 0x00000000fffff984 */ /* 0x000fe20000000800 */
[----:B------:R2:W-:Y:S06]  /*40f0*/  MEMBAR.ALL.CTA ;  /* 0x0000000000007992 */ /* 0x0005ec0000008000 */
[----:B--2---:R-:W2:Y:S01]  /*4100*/  FENCE.VIEW.ASYNC.S ;  /* 0x00000000000073c6 */ /* 0x004ea20000000000 */
[----:B------:R-:W-:Y:S04]  /*4110*/  PRMT R0, RZ, 0x654, R0 ;  /* 0x00000654ff007816 */ /* 0x000fe80000000000 */
[----:B--2---:R2:W-:Y:S01]  /*4120*/  SYNCS.ARRIVE.TRANS64.RED.A1T0 RZ, [R0+URZ], RZ ;  /* 0x000000ff00ff79a7 */ /* 0x0045e200081004ff */
[----:B---3--:R-:W-:Y:S11]  /*4130*/  LOP3.LUT P3, RZ, R22, 0x1, RZ, 0xc0, !PT ;  /* 0x0000000116ff7812 */ /* 0x008ff6000786c0ff */
[----:B------:R-:W-:Y:S02]  /*4140*/  @!UPT UIADD3 URZ, UPT, UPT, URZ, URZ, URZ ;  /* 0x000000fffffff290 */ /* 0x000fe4000fffe0ff */
[----:B------:R-:W-:Y:S02]  /*4150*/  @P3 MOV R11, R20 ;  /* 0x00000014000b3202 */ /* 0x000fe40000000f00 */
[----:B------:R-:W-:Y:S01]  /*4160*/  @P3 LOP3.LUT R10, R21, 0xffff, RZ, 0xc0, !PT ;  /* 0x0000ffff150a3812 */ /* 0x000fe200078ec0ff */
[----:B--2---:R-:W-:Y:S06]  /*4170*/  @!P0 BRA `(.L_x_78) ;  /* 0x0000000000a48947 */ /* 0x004fec0003800000 */
[-C--:B-1----:R-:W-:Y:S01]  /*4180*/  IMAD.HI.U32 R0, R19, R7.reuse, RZ ;  /* 0x0000000713007227 */ /* 0x082fe200078e00ff */
[----:B------:R-:W-:Y:S02]  /*4190*/  ISETP.NE.AND P0, PT, R6, 0x1, PT ;  /* 0x000000010600780c */ /* 0x000fe40003f05270 */
[----:B------:R-:W-:Y:S01]  /*41a0*/  ISETP.NE.AND P2, PT, R37, 0x1, PT ;  /* 0x000000012500780c */ /* 0x000fe20003f45270 */
[----:B----4-:R-:W-:Y:S01]  /*41b0*/  IMAD.HI.U32 R9, R24, R16, RZ ;  /* 0x0000001018097227 */ /* 0x010fe200078e00ff */
[----:B------:R-:W-:Y:S02]  /*41c0*/  SHF.R.U32.HI R0, RZ, R18, R0 ;  /* 0x00000012ff007219 */ /* 0x000fe40000011600 */
[----:B------:R-:W-:Y:S01]  /*41d0*/  ISETP.NE.AND P4, PT, R3, 0x1, PT ;  /* 0x000000010300780c */ /* 0x000fe20003f85270 */
[----:B------:R-:W-:Y:S01]  /*41e0*/  IMAD.HI.U32 R13, R10, R7, RZ ;  /* 0x000000070a0d7227 */ /* 0x000fe200078e00ff */
[----:B------:R-:W-:Y:S02]  /*41f0*/  SHF.R.U32.HI R9, RZ, R17, R9 ;  /* 0x00000011ff097219 */ /* 0x000fe40000011609 */
[----:B------:R-:W-:Y:S01]  /*4200*/  SEL R0, R19, R0, !P0 ;  /* 0x0000000013007207 */ /* 0x000fe20004000000 */
[----:B------:R-:W-:Y:S01]  /*4210*/  IMAD.HI.U32 R12, R11, R16, RZ ;  /* 0x000000100b0c7227 */ /* 0x000fe200078e00ff */
[----:B------:R-:W-:Y:S03]  /*4220*/  SEL R9, R24, R9, !P4 ;  /* 0x0000000918097207 */ /* 0x000fe60006000000 */
[-C--:B------:R-:W-:Y:S01]  /*4230*/  IMAD.HI.U32 R8, R0, R4.reuse, RZ ;  /* 0x0000000400087227 */ /* 0x080fe200078e00ff */
[----:B------:R-:W-:Y:S03]  /*4240*/  SHF.R.U32.HI R12, RZ, R17, R12 ;  /* 0x00000011ff0c7219 */ /* 0x000fe6000001160c */
[----:B------:R-:W-:Y:S01]  /*4250*/  IMAD.HI.U32 R2, R9, R4, RZ ;  /* 0x0000000409027227 */ /* 0x000fe200078e00ff */
[-C--:B------:R-:W-:Y:S02]  /*4260*/  @P2 SHF.R.U32.HI R0, RZ, R5.reuse, R8 ;  /* 0x00000005ff002219 */ /* 0x080fe40000011608 */
[----:B------:R-:W-:Y:S02]  /*4270*/  SHF.R.U32.HI R8, RZ, R18, R13 ;  /* 0x00000012ff087219 */ /* 0x000fe4000001160d */
[----:B------:R-:W-:Y:S01]  /*4280*/  @P2 SHF.R.U32.HI R9, RZ, R5, R2 ;  /* 0x00000005ff092219 */ /* 0x000fe20000011602 */
[----:B------:R-:W-:Y:S01]  /*4290*/  IMAD R0, R37, R0, RZ ;  /* 0x0000000025007224 */ /* 0x000fe200078e02ff */
[----:B------:R-:W-:Y:S02]  /*42a0*/  SEL R8, R10, R8, !P0 ;  /* 0x000000080a087207 */ /* 0x000fe40004000000 */
[----:B------:R-:W-:Y:S01]  /*42b0*/  SEL R2, R11, R12, !P4 ;  /* 0x0000000c0b027207 */ /* 0x000fe20006000000 */
[C---:B------:R-:W-:Y:S01]  /*42c0*/  IMAD R12, R37.reuse, R9, RZ ;  /* 0x00000009250c7224 */ /* 0x040fe200078e02ff */
[C---:B------:R-:W-:Y:S01]  /*42d0*/  ISETP.GE.AND P0, PT, R8.reuse, R0, PT ;  /* 0x000000000800720c */ /* 0x040fe20003f06270 */
[----:B------:R-:W-:Y:S03]  /*42e0*/  IMAD.HI.U32 R0, R8, R4, RZ ;  /* 0x0000000408007227 */ /* 0x000fe600078e00ff */
[----:B------:R-:W-:Y:S02]  /*42f0*/  ISETP.GE.OR P0, PT, R2, R12, P0 ;  /* 0x0000000c0200720c */ /* 0x000fe40000706670 */
[-C--:B------:R-:W-:Y:S04]  /*4300*/  SHF.R.U32.HI R0, RZ, R5.reuse, R0 ;  /* 0x00000005ff007219 */ /* 0x080fe80000011600 */
[----:B------:R-:W-:Y:S05]  /*4310*/  SEL R13, R8, R0, !P2 ;  /* 0x00000000080d7207 */ /* 0x000fea0005000000 */
[----:B------:R-:W-:Y:S02]  /*4320*/  IMAD.MOV R12, RZ, RZ, -R13 ;  /* 0x000000ffff0c7224 */ /* 0x000fe400078e0a0d */
[C---:B------:R-:W-:Y:S04]  /*4330*/  @!P0 IMAD.HI.U32 R0, R2.reuse, R4, RZ ;  /* 0x0000000402008227 */ /* 0x040fe800078e00ff */
[----:B------:R-:W-:Y:S01]  /*4340*/  IMAD R12, R37, R12, R8 ;  /* 0x0000000c250c7224 */ /* 0x000fe200078e0208 */
[----:B------:R-:W-:Y:S04]  /*4350*/  @!P0 SHF.R.U32.HI R0, RZ, R5, R0 ;  /* 0x00000005ff008219 */ /* 0x000fe80000011600 */
[----:B------:R-:W-:Y:S04]  /*4360*/  @!P0 SEL R0, R2, R0, !P2 ;  /* 0x0000000002008207 */ /* 0x000fe80005000000 */
[----:B------:R-:W-:Y:S01]  /*4370*/  @!P0 IADD3 R13, PT, PT, R13, -R0, RZ ;  /* 0x800000000d0d8210 */ /* 0x000fe20007ffe0ff */
[----:B------:R-:W-:Y:S01]  /*4380*/  @!P0 IMAD R0, R9, R12, R0 ;  /* 0x0000000c09008224 */ /* 0x000fe200078e0200 */
[----:B------:R-:W-:Y:S01]  /*4390*/  IADD3 R9, PT, PT, -R8, RZ, RZ ;  /* 0x000000ff08097210 */ /* 0x000fe20007ffe1ff */
[--C-:B------:R-:W-:Y:S02]  /*43a0*/  IMAD.MOV R12, RZ, RZ, -R2.reuse ;  /* 0x000000ffff0c7224 */ /* 0x100fe400078e0a02 */
[----:B------:R-:W-:Y:S02]  /*43b0*/  @!P0 IMAD R8, R13, R37, R2 ;  /* 0x000000250d088224 */ /* 0x000fe400078e0202 */
[----:B------:R-:W-:Y:S02]  /*43c0*/  @!P0 IMAD.MOV.U32 R2, RZ, RZ, R0 ;  /* 0x000000ffff028224 */ /* 0x000fe400078e0000 */
[----:B------:R-:W-:Y:S02]  /*43d0*/  IMAD R11, R3, R12, R11 ;  /* 0x0000000c030b7224 */ /* 0x000fe400078e020b */
[----:B------:R-:W-:Y:S02]  /*43e0*/  IMAD R10, R6, R9, R10 ;  /* 0x00000009060a7224 */ /* 0x000fe400078e020a */
[----:B------:R-:W-:Y:S02]  /*43f0*/  IMAD R11, R2, R3, R11 ;  /* 0x00000003020b7224 */ /* 0x000fe400078e020b */
[----:B------:R-:W-:Y:S02]  /*4400*/  IMAD R10, R8, R6, R10 ;  /* 0x00000006080a7224 */ /* 0x000fe400078e020a */
.L_x_78:
[----:B------:R-:W-:Y:S05]  /*4410*/  BRA.U UP1, `(.L_x_79) ;  /* 0x0000000101107547 */ /* 0x000fea000b800000 */
[----:B------:R-:W-:Y:S04]  /*4420*/  MOV R2, UR6 ;  /* 0x0000000600027c02 */ /* 0x000fe80008000f00 */
[----:B------:R-:W-:Y:S04]  /*4430*/  SHF.L.U32 R2, R2, 0x1f, RZ ;  /* 0x0000001f02027819 */ /* 0x000fe800000006ff */
[----:B------:R-:W2:Y:S02]  /*4440*/  SYNCS.PHASECHK.TRANS64.TRYWAIT P0, [UR7+0xf8], R2 ;  /* 0x0000f802ff0075a7 */ /* 0x000ea40008001107 */
[----:B--2---:R-:W-:Y:S05]  /*4450*/  @!P0 BRA `(.L_x_80) ;  /* 0x0000004800a88947 */ /* 0x004fea0003800000 */
.L_x_79:
[----:B------:R-:W-:Y:S02]  /*4460*/  R2UR UR27, R15 ;  /* 0x000000000f1b72ca */ /* 0x000fe400000e0000 */
[----:B------:R-:W-:Y:S02]  /*4470*/  R2UR UR26, R14 ;  /* 0x000000000e1a72ca */ /* 0x000fe400000e0000 */
[----:B------:R-:W-:Y:S02]  /*4480*/  ISETP.NE.U32.AND P2, PT, RZ, UR4, PT ;  /* 0x00000004ff007c0c */ /* 0x000fe4000bf45070 */
[----:B------:R-:W-:Y:S02]  /*4490*/  SHF.L.U32 R14, R29, 0x1f, RZ ;  /* 0x0000001f1d0e7819 */ /* 0x000fe400000006ff */
[----:B------:R-:W-:Y:S05]  /*44a0*/  ISETP.NE.AND.EX P2, PT, RZ, UR5, PT, P2 ;  /* 0x00000005ff007c0c */ /* 0x000fea000bf45320 */
[----:B------:R-:W-:Y:S02]  /*44b0*/  USHF.L.U32 UR27, UR27, 0x6, URZ ;  /* 0x000000061b1b7899 */ /* 0x000fe400080006ff */
[----:B------:R-:W-:Y:S01]  /*44c0*/  UIMAD UR26, UR26, 0xc0, URZ ;  /* 0x000000c01a1a78a4 */ /* 0x000fe2000f8e02ff */
[----:B------:R-:W-:Y:S11]  /*44d0*/  BRA.U !UP3, `(.L_x_81) ;  /* 0x000000010b347547 */ /* 0x000ff6000b800000 */
[----:B------:R-:W-:Y:S01]  /*44e0*/  UPLOP3.LUT UP0, UPT, UPT, UPT, UP2, 0x80, 0x8 ;  /* 0x000000000008789c */ /* 0x000fe20003f0f020 */
[----:B--2---:R-:W-:Y:S02]  /*44f0*/  HFMA2 R0, -RZ, RZ, 0, 5.9604644775390625e-08 ;  /* 0x00000001ff007431 */ /* 0x004fe400000001ff */
[----:B------:R-:W-:Y:S03]  /*4500*/  IMAD.MOV.U32 R88, RZ, RZ, 0x1 ;  /* 0x00000001ff587424 */ /* 0x000fe600078e00ff */
[----:B------:R-:W-:Y:S05]  /*4510*/  PLOP3.LUT P0, PT, PT, PT, UP0, 0x80, 0x8 ;  /* 0x000000000008781c */ /* 0x000fea0003f0f008 */
[----:B------:R-:W2:Y:S01]  /*4520*/  @UP0 LDCU.64 UR10, c[0x0][0x888] ;  /* 0x00011100ff0a07ac */ /* 0x000ea20008000a00 */
[----:B------:R-:W-:Y:S07]  /*4530*/  @UP0 UIMAD UR8, UR36, UR4, URZ ;  /* 0x00000004240802a4 */ /* 0x000fee000f8e02ff */
[----:B------:R-:W-:Y:S01]  /*4540*/  @!P0 PRMT R88, R0, 0x7610, R88 ;  /* 0x0000761000588816 */ /* 0x000fe20000000058 */
[----:B--2---:R-:W-:Y:S03]  /*4550*/  @UP0 UIMAD.WIDE UR10, UR8, 0x4, UR10 ;  /* 0x00000004080a08a5 */ /* 0x004fe6000f8e020a */
[----:B------:R-:W2:Y:S03]  /*4560*/  @!UP0 LDCU UR8, c[0x0][0x880] ;  /* 0x00011000ff0887ac */ /* 0x000ea60008000800 */
[----:B------:R-:W-:Y:S01]  /*4570*/  IMAD.U32 R8, RZ, RZ, UR10 ;  /* 0x0000000aff087e24 */ /* 0x000fe2000f8e00ff */
[----:B------:R-:W-:Y:S05]  /*4580*/  MOV R9, UR11 ;  /* 0x0000000b00097c02 */ /* 0x000fea0008000f00 */
[----:B-----5:R3:W5:Y:S02]  /*4590*/  @P0 LDG.E R49, desc[UR46][R8.64] ;  /* 0x0000002e08310981 */ /* 0x020764000c1e1900 */
[----:B--23--:R-:W-:Y:S07]  /*45a0*/  @!P0 IMAD.U32 R49, RZ, RZ, UR8 ;  /* 0x00000008ff318e24 */ /* 0x00cfee000f8e00ff */
.L_x_81:
[----:B-----5:R-:W-:Y:S01]  /*45b0*/  @!P2 FSETP.EQ.AND P0, PT, R49, RZ, PT ;  /* 0x000000ff3100a20b */ /* 0x020fe20003f02000 */
[----:B------:R-:W-:Y:S01]  /*45c0*/  @!UPT UIADD3 URZ, UPT, UPT, URZ, URZ, URZ ;  /* 0x000000fffffff290 */ /* 0x000fe2000fffe0ff */
[----:B------:R-:W-:Y:S11]  /*45d0*/  @!P2 BRA `(.L_x_82) ;  /* 0x000000000014a947 */ /* 0x000ff60003800000 */
[----:B------:R-:W-:Y:S02]  /*45e0*/  LOP3.LUT P2, RZ, R88, 0xff, RZ, 0xc0, !PT ;  /* 0x000000ff58ff7812 */ /* 0x000fe4000784c0ff */
[----:B------:R-:W-:Y:S04]  /*45f0*/  PLOP3.LUT P0, PT, PT, PT, UP0, 0x80, 0x8 ;  /* 0x000000000008781c */ /* 0x000fe80003f0f008 */
[----:B------:R-:W-:Y:S07]  /*4600*/  PLOP3.LUT P0, PT, P0, PT, PT, 0x8, 0x80 ;  /* 0x000000000080781c */ /* 0x000fee000070e170 */
[----:B------:R-:W-:Y:S11]  /*4610*/  @P2 FSETP.EQ.AND P0, PT, R49, RZ, PT ;  /* 0x000000ff3100220b */ /* 0x000ff60003f02000 */
[----:B------:R-:W-:Y:S02]  /*4620*/  @!UPT UIADD3 URZ, UPT, UPT, URZ, URZ, URZ ;  /* 0x000000fffffff290 */ /* 0x000fe4000fffe0ff */
.L_x_82:
[----:B------:R-:W3:Y:S01]  /*4630*/  SYNCS.PHASECHK.TRANS64.TRYWAIT P2, [UR7+0xd8], R14 ;  /* 0x0000d80eff0075a7 */ /* 0x000ee20008041107 */
[----:B------:R-:W-:Y:S04]  /*4640*/  ELECT P4, URZ, PT ;  /* 0x0000000000ff782f */ /* 0x000fe80003880000 */
[----:B------:R-:W-:Y:S11]  /*4650*/  PLOP3.LUT P4, PT, P0, P4, PT, 0xf2, 0x2f ;  /* 0x00000000002f781c */ /* 0x000ff60000789e72 */
[----:B------:R-:W-:Y:S02]  /*4660*/  @!UPT UIADD3 URZ, UPT, UPT, URZ, URZ, URZ ;  /* 0x000000fffffff290 */ /* 0x000fe4000fffe0ff */
[----:B-1----:R-:W-:Y:S05]  /*4670*/  @!P4 IADD3 R8, P0, PT, R30, 0x580, RZ ;  /* 0x000005801e08c810 */ /* 0x002fea0007f1e0ff */
[----:B--2---:R-:W-:Y:S01]  /*4680*/  @!P4 IMAD.X R2, RZ, RZ, R31, P0 ;  /* 0x000000ffff02c224 */ /* 0x004fe200000e061f */
[----:B---3--:R-:W-:Y:S07]  /*4690*/  @!P2 BRA `(.L_x_83) ;  /* 0x000000480030a947 */ /* 0x008fee0003800000 */
.L_x_177:
[----:B------:R-:W-:Y:S01]  /*46a0*/  @!P4 R2UR UR8, R2 ;  /* 0x000000000208c2ca */ /* 0x000fe200000e0000 */
[----:B------:R-:W-:Y:S01]  /*46b0*/  VOTEU.ALL UP1, P4 ;  /* 0x0000000000ff7886 */ /* 0x000fe20002020000 */
[----:B------:R-:W-:Y:S01]  /*46c0*/  @!P4 R2UR UR9, R8 ;  /* 0x000000000809c2ca */ /* 0x000fe200000e0000 */
[----:B-1----:R-:W-:Y:S01]  /*46d0*/  @!P4 IMAD.MOV.U32 R0, RZ, RZ, 0x2000 ;  /* 0x00002000ff00c424 */ /* 0x002fe200078e00ff */
[----:B------:R-:W-:Y:S01]  /*46e0*/  UMOV UR10, 0x0 ;  /* 0x00000000000a7882 */ /* 0x000fe20000000000 */
[----:B------:R-:W-:Y:S01]  /*46f0*/  UMOV UR11, 0x10000000 ;  /* 0x10000000000b7882 */ /* 0x000fe20000000000 */
[----:B------:R-:W-:Y:S01]  /*4700*/  @!UP1 UIADD3 UR24, UPT, UPT, UR7, 0x400, URZ ;  /* 0x0000040007189890 */ /* 0x000fe2000fffe0ff */
[----:B------:R-:W-:Y:S01]  /*4710*/  VOTEU.ALL UP1, P4 ;  /* 0x0000000000ff7886 */ /* 0x000fe20002020000 */
[----:B------:R-:W-:Y:S05]  /*4720*/  UMOV UR28, UR36 ;  /* 0x00000024001c7c82 */ /* 0x000fea0008000000 */
[----:B------:R-:W-:Y:S01]  /*4730*/  IMAD.U32 R9, RZ, RZ, UR8 ;  /* 0x00000008ff097e24 */ /* 0x000fe2000f8e00ff */
[----:B------:R-:W-:Y:S01]  /*4740*/  UPRMT UR8, UR37, 0x654, UR25 ;  /* 0x0000065425087896 */ /* 0x000fe20008000019 */
[----:B------:R-:W-:Y:S03]  /*4750*/  IMAD.U32 R8, RZ, RZ, UR9 ;  /* 0x00000009ff087e24 */ /* 0x000fe6000f8e00ff */
[----:B------:R-:W-:Y:S02]  /*4760*/  @!P4 R2UR UR15, R9 ;  /* 0x00000000090fc2ca */ /* 0x000fe400000e0000 */
[----:B------:R-:W-:Y:S02]  /*4770*/  @!P4 R2UR UR14, R8 ;  /* 0x00000000080ec2ca */ /* 0x000fe400000e0000 */
[----:B------:R-:W-:Y:S05]  /*4780*/  @!P4 IADD3 R8, P0, PT, R30, 0x580, RZ ;  /* 0x000005801e08c810 */ /* 0x000fea0007f1e0ff */
[----:B------:R-:W-:Y:S06]  /*4790*/  @!P4 IMAD.X R2, RZ, RZ, R31, P0 ;  /* 0x000000ffff02c224 */ /* 0x000fec00000e061f */
[----:B------:R1:W-:Y:S01]  /*47a0*/  @!UP1 UTMALDG.3D [UR24], [UR14], desc[UR10] ;  /* 0x00000a180e0095b4 */ /* 0x0003e20008011000 */
[----:B------:R1:W-:Y:S01]  /*47b0*/  @!P4 SYNCS.ARRIVE.TRANS64.RED.A0TR RZ, [UR7+0xc0], R0 ;  /* 0x0000c000ffffc9a7 */ /* 0x0003e20008300407 */
[----:B------:R-:W-:Y:S01]  /*47c0*/  SYNCS.ARRIVE.TRANS64.RED.A1T0 RZ, [UR8], RZ ;  /* 0x000000ffffff79a7 */ /* 0x000fe20008100408 */
[----:B------:R-:W2:Y:S02]  /*47d0*/  SYNCS.PHASECHK.TRANS64.TRYWAIT P2, [UR7+0xe0], R14 ;  /* 0x0000e00eff0075a7 */ /* 0x000ea40008041107 */
[----:B-12---:R-:W-:Y:S05]  /*47e0*/  @!P2 BRA `(.L_x_84) ;  /* 0x0000004400f4a947 */ /* 0x006fea0003800000 */
.L_x_179:
[----:B------:R-:W2:Y:S01]  /*47f0*/  LDC.64 R12, c[0x0][0xb18] ;  /* 0x0002c600ff0c7b82 */ /* 0x000ea20000000a00 */
[----:B------:R-:W-:Y:S01]  /*4800*/  @!P4 R2UR UR8, R2 ;  /* 0x000000000208c2ca */ /* 0x000fe200000e0000 */
[----:B------:R-:W-:Y:S01]  /*4810*/  VOTEU.ALL UP1, P4 ;  /* 0x0000000000ff7886 */ /* 0x000fe20002020000 */
[----:B------:R-:W-:Y:S01]  /*4820*/  @!P4 R2UR UR9, R8 ;  /* 0x000000000809c2ca */ /* 0x000fe200000e0000 */
[----:B-1----:R-:W-:Y:S01]  /*4830*/  @!P4 IMAD.MOV.U32 R0, RZ, RZ, 0x2000 ;  /* 0x00002000ff00c424 */ /* 0x002fe200078e00ff */
[----:B------:R-:W-:Y:S03]  /*4840*/  UMOV UR10, 0x0 ;  /* 0x00000000000a7882 */ /* 0x000fe60000000000 */
[----:B------:R-:W1:Y:S01]  /*4850*/  @!P1 LDC R2, c[0x0][0xb0c] ;  /* 0x0002c300ff029b82 */ /* 0x000e620000000800 */
[----:B------:R-:W-:Y:S01]  /*4860*/  @!UP1 UIADD3 UR18, UPT, UPT, UR26, 0x40, URZ ;  /* 0x000000401a129890 */ /* 0x000fe2000fffe0ff */
[----:B------:R-:W-:Y:S01]  /*4870*/  @P3 SHF.R.U32.HI R26, RZ, 0x10, R21 ;  /* 0x00000010ff1a3819 */ /* 0x000fe20000011615 */
[----:B------:R-:W-:Y:S01]  /*4880*/  @!UP1 UIADD3 UR16, UPT, UPT, UR7, 0x2400, URZ ;  /* 0x0000240007109890 */ /* 0x000fe2000fffe0ff */
[----:B------:R-:W-:Y:S01]  /*4890*/  VIADD R28, R28, 0x1 ;  /* 0x000000011c1c7836 */ /* 0x000fe20000000000 */
[----:B------:R-:W-:Y:S01]  /*48a0*/  VOTEU.ALL UP1, P4 ;  /* 0x0000000000ff7886 */ /* 0x000fe20002020000 */
[----:B------:R-:W-:Y:S01]  /*48b0*/  UMOV UR11, 0x10000000 ;  /* 0x10000000000b7882 */ /* 0x000fe20000000000 */
[----:B------:R-:W-:Y:S01]  /*48c0*/  UMOV UR19, UR27 ;  /* 0x0000001b00137c82 */ /* 0x000fe20008000000 */
[----:B------:R-:W-:Y:S01]  /*48d0*/  IMAD.U32 R9, RZ, RZ, UR8 ;  /* 0x00000008ff097e24 */ /* 0x000fe2000f8e00ff */
[----:B------:R-:W-:Y:S01]  /*48e0*/  UMOV UR20, UR36 ;  /* 0x0000002400147c82 */ /* 0x000fe20008000000 */
[----:B------:R-:W-:Y:S01]  /*48f0*/  IMAD.U32 R8, RZ, RZ, UR9 ;  /* 0x00000009ff087e24 */ /* 0x000fe2000f8e00ff */
[----:B------:R-:W-:Y:S02]  /*4900*/  UPRMT UR8, UR37, 0x654, UR17 ;  /* 0x0000065425087896 */ /* 0x000fe40008000011 */
[----:B------:R-:W-:Y:S02]  /*4910*/  @!P4 R2UR UR15, R9 ;  /* 0x00000000090fc2ca */ /* 0x000fe400000e0000 */
[----:B------:R-:W-:Y:S02]  /*4920*/  @!P4 R2UR UR14, R8 ;  /* 0x00000000080ec2ca */ /* 0x000fe400000e0000 */
[----:B------:R-:W3:Y:S11]  /*4930*/  LDC.64 R8, c[0x0][0xb10] ;  /* 0x0002c400ff087b82 */ /* 0x000ef60000000a00 */
[----:B------:R1:W-:Y:S01]  /*4940*/  @!UP1 UTMALDG.3D [UR16], [UR14], desc[UR10] ;  /* 0x00000a100e0095b4 */ /* 0x0003e20008011000 */
[----:B------:R5:W-:Y:S01]  /*4950*/  @!P4 SYNCS.ARRIVE.TRANS64.RED.A0TR RZ, [UR7+0xc8], R0 ;  /* 0x0000c800ffffc9a7 */ /* 0x000be20008300407 */
[C---:B---3--:R-:W-:Y:S01]  /*4960*/  @!P1 IMAD.HI.U32 R8, R11.reuse, R8, RZ ;  /* 0x000000080b089227 */ /* 0x048fe200078e00ff */
[----:B--2---:R-:W-:Y:S02]  /*4970*/  @!P1 ISETP.NE.AND P0, PT, R12, 0x1, PT ;  /* 0x000000010c00980c */ /* 0x004fe40003f05270 */
[----:B-1----:R-:W-:Y:S01]  /*4980*/  @!P1 ISETP.NE.AND P2, PT, R2, 0x1, PT ;  /* 0x000000010200980c */ /* 0x002fe20003f45270 */
[----:B------:R-:W-:Y:S01]  /*4990*/  SYNCS.ARRIVE.TRANS64.RED.A1T0 RZ, [UR8], RZ ;  /* 0x000000ffffff79a7 */ /* 0x000fe20008100408 */
[C---:B------:R-:W-:Y:S01]  /*49a0*/  @!P1 IMAD.HI.U32 R13, R10.reuse, R13, RZ ;  /* 0x0000000d0a0d9227 */ /* 0x040fe200078e00ff */
[----:B------:R-:W-:Y:S04]  /*49b0*/  @!P1 SHF.R.U32.HI R8, RZ, R9, R8 ;  /* 0x00000009ff089219 */ /* 0x000fe80000011608 */
[----:B------:R-:W-:Y:S01]  /*49c0*/  @!P1 SEL R8, R11, R8, !P2 ;  /* 0x000000080b089207 */ /* 0x000fe20005000000 */
[----:B------:R-:W1:Y:S01]  /*49d0*/  SYNCS.PHASECHK.TRANS64.TRYWAIT P5, [UR7+0xe8], R14 ;  /* 0x0000e80eff0075a7 */ /* 0x000e6200080a1107 */
[----:B-----5:R-:W2:Y:S02]  /*49e0*/  @!P1 LDC R0, c[0x0][0xb20] ;  /* 0x0002c800ff009b82 */ /* 0x020ea40000000800 */
[----:B--2---:R-:W-:Y:S04]  /*49f0*/  @!P1 SHF.R.U32.HI R0, RZ, R0, R13 ;  /* 0x00000000ff009219 */ /* 0x004fe8000001160d */
[----:B------:R-:W-:Y:S05]  /*4a00*/  @!P1 SEL R9, R10, R0, !P0 ;  /* 0x000000000a099207 */ /* 0x000fea0004000000 */
[----:B------:R-:W-:Y:S02]  /*4a10*/  @!P1 IMAD.IADD R0, R9, 0x1, -R8 ;  /* 0x0000000109009824 */ /* 0x000fe400078e0a08 */
[----:B------:R-:W-:Y:S02]  /*4a20*/  @!P1 IMAD.IADD R8, R8, 0x1, -R9 ;  /* 0x0000000108089824 */ /* 0x000fe400078e0a09 */
[----:B------:R-:W-:Y:S02]  /*4a30*/  @!P1 IMAD R11, R0, R2, R11 ;  /* 0x00000002000b9224 */ /* 0x000fe400078e020b */
[----:B------:R-:W-:Y:S01]  /*4a40*/  @!P1 IMAD R10, R8, R12, R10 ;  /* 0x0000000c080a9224 */ /* 0x000fe200078e020a */
[----:B-1----:R-:W-:Y:S06]  /*4a50*/  @!P5 BRA `(.L_x_85) ;  /* 0x000000440070d947 */ /* 0x002fec0003800000 */
.L_x_181:
[----:B------:R-:W-:Y:S01]  /*4a60*/  @!P4 IADD3 R2, P0, PT, R30, 0x580, RZ ;  /* 0x000005801e02c810 */ /* 0x000fe20007f1e0ff */
[----:B------:R-:W-:Y:S01]  /*4a70*/  VOTEU.ALL UP1, P4 ;  /* 0x0000000000ff7886 */ /* 0x000fe20002020000 */
[----:B------:R-:W-:Y:S01]  /*4a80*/  UMOV UR18, 0x0 ;  /* 0x0000000000127882 */ /* 0x000fe20000000000 */
[----:B------:R-:W-:Y:S01]  /*4a90*/  UMOV UR19, 0x10000000 ;  /* 0x1000000000137882 */ /* 0x000fe20000000000 */
[----:B------:R-:W-:Y:S01]  /*4aa0*/  @!P4 R2UR UR9, R2 ;  /* 0x000000000209c2ca */ /* 0x000fe200000e0000 */
[----:B-1----:R-:W-:Y:S01]  /*4ab0*/  @!P4 IMAD.X R0, RZ, RZ, R31, P0 ;  /* 0x000000ffff00c224 */ /* 0x002fe200000e061f */
[----:B------:R-:W-:Y:S01]  /*4ac0*/  @!UP1 UIADD3 UR10, UPT, UPT, UR26, 0x80, URZ ;  /* 0x000000801a0a9890 */ /* 0x000fe2000fffe0ff */
[----:B------:R-:W-:Y:S01]  /*4ad0*/  ISETP.NE.AND P0, PT, R28, 0x2, PT ;  /* 0x000000021c00780c */ /* 0x000fe20003f05270 */
[----:B------:R-:W-:Y:S01]  /*4ae0*/  UMOV UR11, UR27 ;  /* 0x0000001b000b7c82 */ /* 0x000fe20008000000 */
[----:B------:R-:W-:Y:S01]  /*4af0*/  UMOV UR12, UR36 ;  /* 0x00000024000c7c82 */ /* 0x000fe20008000000 */
[----:B------:R-:W-:Y:S01]  /*4b00*/  @!P4 R2UR UR8, R0 ;  /* 0x000000000008c2ca */ /* 0x000fe200000e0000 */
[----:B------:R-:W-:Y:S01]  /*4b10*/  IMAD.IADD R14, R10, 0x1, R86 ;  /* 0x000000010a0e7824 */ /* 0x000fe200078e0256 */
[----:B------:R-:W-:Y:S01]  /*4b20*/  @P3 R2UR UR36, R26 ;  /* 0x000000001a2432ca */ /* 0x000fe200000e0000 */
[----:B------:R-:W-:Y:S01]  /*4b30*/  IMAD.IADD R15, R11, 0x1, R87 ;  /* 0x000000010b0f7824 */ /* 0x000fe200078e0257 */
[----:B------:R-:W-:Y:S02]  /*4b40*/  SEL R0, RZ, 0x1, P0 ;  /* 0x00000001ff007807 */ /* 0x000fe40000000000 */
[----:B------:R-:W-:Y:S01]  /*4b50*/  LOP3.LUT R29, R29, 0x1, RZ, 0x3c, !PT ;  /* 0x000000011d1d7812 */ /* 0x000fe200078e3cff */
[----:B------:R-:W-:Y:S01]  /*4b60*/  IMAD.U32 R8, RZ, RZ, UR9 ;  /* 0x00000009ff087e24 */ /* 0x000fe2000f8e00ff */
[----:B------:R-:W-:Y:S01]  /*4b70*/  @!UP1 UIADD3 UR9, UPT, UPT, UR7, 0xd0, URZ ;  /* 0x000000d007099890 */ /* 0x000fe2000fffe0ff */
[----:B------:R-:W-:Y:S02]  /*4b80*/  LOP3.LUT R27, R27, R0, RZ, 0x3c, !PT ;  /* 0x000000001b1b7212 */ /* 0x000fe400078e3cff */
[----:B------:R-:W-:Y:S02]  /*4b90*/  SEL R28, R28, RZ, P0 ;  /* 0x000000ff1c1c7207 */ /* 0x000fe40000000000 */
[----:B------:R-:W-:Y:S01]  /*4ba0*/  IMAD.U32 R9, RZ, RZ, UR8 ;  /* 0x00000008ff097e24 */ /* 0x000fe2000f8e00ff */
[----:B------:R-:W-:Y:S01]  /*4bb0*/  @!P4 R2UR UR14, R8 ;  /* 0x00000000080ec2ca */ /* 0x000fe200000e0000 */
[----:B------:R-:W-:Y:S01]  /*4bc0*/  @!UP1 UIADD3 UR8, UPT, UPT, UR7, 0x4400, URZ ;  /* 0x0000440007089890 */ /* 0x000fe2000fffe0ff */
[----:B------:R-:W-:Y:S02]  /*4bd0*/  VOTEU.ALL UP1, P4 ;  /* 0x0000000000ff7886 */ /* 0x000fe40002020000 */
[----:B------:R-:W-:Y:S11]  /*4be0*/  @!P4 R2UR UR15, R9 ;  /* 0x00000000090fc2ca */ /* 0x000ff600000e0000 */
[----:B------:R-:W-:Y:S02]  /*4bf0*/  @!UPT UIADD3 URZ, UPT, UPT, URZ, URZ, URZ ;  /* 0x000000fffffff290 */ /* 0x000fe4000fffe0ff */
[----:B------:R2:W-:Y:S01]  /*4c00*/  @!UP1 UTMALDG.3D [UR8], [UR14], desc[UR18] ;  /* 0x000012080e0095b4 */ /* 0x0005e20008011000 */
[----:B------:R2:W-:Y:S01]  /*4c10*/  @!P4 SYNCS.ARRIVE.TRANS64.RED.A0TR RZ, [UR7+0xd0], R25 ;  /* 0x0000d019ffffc9a7 */ /* 0x0005e20008300407 */
[----:B------:R-:W-:Y:S01]  /*4c20*/  UPLOP3.LUT UP1, UPT, UPT, UPT, UPT, 0x80, 0x8 ;  /* 0x000000000008789c */ /* 0x000fe20003f2f070 */
[----:B------:R-:W-:Y:S01]  /*4c30*/  SYNCS.ARRIVE.TRANS64.RED.A1T0 RZ, [UR13], RZ ;  /* 0x000000ffffff79a7 */ /* 0x000fe2000810040d */
[----:B------:R-:W-:Y:S09]  /*4c40*/  @P3 BRA `(.L_x_86) ;  /* 0xfffffff000f83947 */ /* 0x000ff2000383ffff */
[----:B------:R-:W-:-:S04]  /*4c50*/  SHF.L.U32 R2, R29, 0x1f, RZ ;  /* 0x0000001f1d027819 */ /* 0x000fc800000006ff */
[----:B------:R-:W1:Y:S02]  /*4c60*/  SYNCS.PHASECHK.TRANS64.TRYWAIT P0, [UR7+0xd8], R2 ;  /* 0x0000d802ff0075a7 */ /* 0x000e640008001107 */
[----:B-1----:R-:W-:Y:S05]  /*4c70*/  @!P0 BRA `(.L_x_87) ;  /* 0x0000004400008947 */ /* 0x002fea0003800000 */
.L_x_183:
[----:B------:R-:W3:Y:S02]  /*4c80*/  SYNCS.PHASECHK.TRANS64.TRYWAIT P0, [UR7+0xe0], R2 ;  /* 0x0000e002ff0075a7 */ /* 0x000ee40008001107 */
[----:B---3--:R-:W-:Y:S05]  /*4c90*/  @!P0 BRA `(.L_x_88) ;  /* 0x0000004400108947 */ /* 0x008fea0003800000 */
.L_x_185:
[----:B-1----:R-:W-:-:S07]  /*4ca0*/  MOV R0, UR7 ;  /* 0x0000000700007c02 */ /* 0x002fce0008000f00 */
.L_x_89:
[----:B-1----:R-:W-:-:S04]  /*4cb0*/  SHF.L.U32 R2, R29, 0x1f, RZ ;  /* 0x0000001f1d027819 */ /* 0x002fc800000006ff */
[----:B------:R1:W3:Y:S03]  /*4cc0*/  SYNCS.PHASECHK.TRANS64.TRYWAIT P0, [R0+URZ+0xe8], R2 ;  /* 0x0000e802000075a7 */ /* 0x0002e600080011ff */
[----:B---3--:R-:W-:Y:S05]  /*4cd0*/  @!P0 NANOSLEEP.SYNCS 0x989680 ;  /* 0x009896800000895d */ /* 0x008fea0003900000 */
[----:B------:R-:W3:Y:S02]  /*4ce0*/  @!P0 SYNCS.PHASECHK.TRANS64 P0, [R0+URZ+0xe8], R2 ;  /* 0x0000e802000085a7 */ /* 0x000ee400080010ff */
[----:B--23--:R-:W-:Y:S05]  /*4cf0*/  @P0 EXIT ;  /* 0x000000000000094d */ /* 0x00cfea0003800000 */
[----:B------:R-:W-:Y:S05]  /*4d00*/  BRA `(.L_x_89) ;  /* 0xfffffffc00e87947 */ /* 0x000fea000383ffff */
.L_x_76:
[----:B------:R-:W-:-:S06]  /*4d10*/  UISETP.GE.AND UP1, UPT, UR8, 0x4, UPT ;  /* 0x000000040800788c */ /* 0x000fcc000bf26270 */
[----:B------:R-:W-:-:S13]  /*4d20*/  PLOP3.LUT P0, PT, PT, PT, UP1, 0x80, 0x8 ;  /* 0x000000000008781c */ /* 0x000fda0003f0f018 */
[----:B------:R-:W-:Y:S05]  /*4d30*/  @!P0 EXIT ;  /* 0x000000000000894d */ /* 0x000fea0003800000 */
[----:B------:R-:W-:Y:S01]  /*4d40*/  BAR.SYNC.DEFER_BLOCKING 0x6, 0xa0 ;  /* 0x0182800000007b1d */ /* 0x000fe20000010000 */
[C---:B------:R-:W-:Y:S01]  /*4d50*/  IMAD.SHL.U32 R4, R101.reuse, 0x40, RZ ;  /* 0x0000004065047824 */ /* 0x040fe200078e00ff */
[----:B------:R-:W-:Y:S01]  /*4d60*/  SHF.R.U32.HI R3, RZ, 0x1, R101 ;  /* 0x00000001ff037819 */ /* 0x000fe20000011665 */
[C---:B------:R-:W-:Y:S01]  /*4d70*/  IMAD.U32 R36, R101.reuse, 0x10000, RZ ;  /* 0x0001000065247824 */ /* 0x040fe200078e00ff */
[C---:B------:R-:W-:Y:S01]  /*4d80*/  R2P PR, R101.reuse, 0x6 ;  /* 0x0000000665007804 */ /* 0x040fe20000000000 */
[C---:B------:R-:W-:Y:S01]  /*4d90*/  IMAD.SHL.U32 R2, R101.reuse, 0x20, RZ ;  /* 0x0000002065027824 */ /* 0x040fe200078e00ff */
[----:B------:R-:W-:Y:S02]  /*4da0*/  UMOV UR48, 0x400 ;  /* 0x0000040000307882 */ /* 0x000fe40000000000 */
[----:B------:R-:W1:Y:S01]  /*4db0*/  LDC R91, c[0x0][0x370] ;  /* 0x0000dc00ff5b7b82 */ /* 0x000e620000000800 */
[----:B------:R-:W-:Y:S01]  /*4dc0*/  ULEA UR48, UR37, UR48, 0x18 ;  /* 0x0000003025307291 */ /* 0x000fe2000f8ec0ff */
[C---:B------:R-:W-:Y:S01]  /*4dd0*/  LOP3.LUT R5, R4.reuse, 0x1c0, RZ, 0xc0, !PT ;  /* 0x000001c004057812 */ /* 0x040fe200078ec0ff */
[----:B------:R-:W-:Y:S01]  /*4de0*/  IMAD.SHL.U32 R92, R101, 0x8, RZ ;  /* 0x00000008655c7824 */ /* 0x000fe200078e00ff */
[----:B------:R-:W-:Y:S01]  /*4df0*/  LOP3.LUT R4, R4, 0x200, RZ, 0xc0, !PT ;  /* 0x0000020004047812 */ /* 0x000fe200078ec0ff */
[----:B------:R-:W-:Y:S01]  /*4e00*/  IMAD.MOV.U32 R99, RZ, RZ, 0x20 ;  /* 0x00000020ff637424 */ /* 0x000fe200078e00ff */
[----:B------:R-:W-:Y:S01]  /*4e10*/  LOP3.LUT R3, R5, 0x8, R3, 0xf8, !PT ;  /* 0x0000000805037812 */ /* 0x000fe200078ef803 */
[----:B------:R-:W-:Y:S01]  /*4e20*/  UIADD3 UR4, UPT, UPT, UR48, 0x400, URZ ;  /* 0x0000040030047890 */ /* 0x000fe2000fffe0ff */
[----:B------:R-:W2:Y:S01]  /*4e30*/  LDC R43, c[0x0][0xb0c] ;  /* 0x0002c300ff2b7b82 */ /* 0x000ea20000000800 */
[----:B------:R-:W-:Y:S01]  /*4e40*/  LOP3.LUT R36, R36, 0x600000, RZ, 0xc0, !PT ;  /* 0x0060000024247812 */ /* 0x000fe200078ec0ff */
[----:B------:R-:W-:Y:S01]  /*4e50*/  IMAD.MOV.U32 R98, RZ, RZ, 0x1 ;  /* 0x00000001ff627424 */ /* 0x000fe200078e00ff */
[----:B------:R-:W-:Y:S01]  /*4e60*/  LOP3.LUT R2, R4, 0xc00, R2, 0xf8, !PT ;  /* 0x00000c0004027812 */ /* 0x000fe200078ef802 */
[----:B------:R-:W-:Y:S01]  /*4e70*/  IMAD.MOV.U32 R46, RZ, RZ, RZ ;  /* 0x000000ffff2e7224 */ /* 0x000fe200078e00ff */
[----:B------:R-:W-:-:S02]  /*4e80*/  LOP3.LUT R92, R3, 0x38, R92, 0x78, !PT ;  /* 0x00000038035c7812 */ /* 0x000fc400078e785c */
[----:B------:R-:W-:Y:S02]  /*4e90*/  CS2R R96, SRZ ;  /* 0x0000000000607805 */ /* 0x000fe4000001ff00 */
[----:B------:R-:W-:Y:S01]  /*4ea0*/  SEL R100, R99, 0xffffffe0, !P2 ;  /* 0xffffffe063647807 */ /* 0x000fe20005000000 */
[----:B------:R-:W4:Y:S01]  /*4eb0*/  LDC R89, c[0x0][0xb20] ;  /* 0x0002c800ff597b82 */ /* 0x000f220000000800 */
[----:B------:R-:W3:Y:S01]  /*4ec0*/  LDS R0, [UR48+0x1b0] ;  /* 0x0001b030ff007984 */ /* 0x000ee20008000800 */
[----:B------:R-:W-:Y:S01]  /*4ed0*/  LOP3.LUT R92, R2, R92, RZ, 0xfc, !PT ;  /* 0x0000005c025c7212 */ /* 0x000fe200078efcff */
[----:B------:R-:W-:Y:S01]  /*4ee0*/  IMAD.MOV.U32 R104, RZ, RZ, RZ ;  /* 0x000000ffff687224 */ /* 0x000fe200078e00ff */
[----:B------:R-:W-:Y:S01]  /*4ef0*/  LOP3.LUT R101, R101, 0x60, RZ, 0xc0, !PT ;  /* 0x0000006065657812 */ /* 0x000fe200078ec0ff */
[----:B------:R-:W-:Y:S01]  /*4f00*/  IMAD.U32 R94, RZ, RZ, UR4 ;  /* 0x00000004ff5e7e24 */ /* 0x000fe2000f8e00ff */
[----:B------:R-:W-:Y:S01]  /*4f10*/  SEL R99, R99, 0xffffffe0, !P1 ;  /* 0xffffffe063637807 */ /* 0x000fe20004800000 */
[----:B------:R-:W1:Y:S01]  /*4f20*/  LDCU.64 UR52, c[0x0][0x348] ;  /* 0x00006900ff3477ac */ /* 0x000e620008000a00 */
[----:B------:R-:W1:Y:S01]  /*4f30*/  LDC R42, c[0x0][0xb30] ;  /* 0x0002cc00ff2a7b82 */ /* 0x000e620000000800 */
[----:B------:R-:W1:Y:S01]  /*4f40*/  LDCU.64 UR38, c[0x0][0x888] ;  /* 0x00011100ff2677ac */ /* 0x000e620008000a00 */
[----:B------:R-:W1:Y:S06]  /*4f50*/  LDCU.64 UR44, c[0x0][0x890] ;  /* 0x00011200ff2c77ac */ /* 0x000e6c0008000a00 */
[----:B------:R-:W1:Y:S01]  /*4f60*/  LDC.64 R84, c[0x0][0xb10] ;  /* 0x0002c400ff547b82 */ /* 0x000e620000000a00 */
[----:B------:R-:W-:Y:S01]  /*4f70*/  UMOV UR50, URZ ;  /* 0x000000ff00327c82 */ /* 0x000fe20008000000 */
[----:B------:R-:W-:-:S06]  /*4f80*/  UMOV UR49, URZ ;  /* 0x000000ff00317c82 */ /* 0x000fcc0008000000 */
[----:B------:R-:W1:Y:S08]  /*4f90*/  LDC.64 R40, c[0x0][0xb18] ;  /* 0x0002c600ff287b82 */ /* 0x000e700000000a00 */
[----:B------:R-:W1:Y:S08]  /*4fa0*/  LDC.64 R38, c[0x0][0xb28] ;  /* 0x0002ca00ff267b82 */ /* 0x000e700000000a00 */
[----:B------:R-:W1:Y:S01]  /*4fb0*/  LDC.64 R82, c[0x0][0x8b0] ;  /* 0x00022c00ff527b82 */ /* 0x000e620000000a00 */
[----:B---3--:R-:W-:-:S07]  /*4fc0*/  IMAD.IADD R36, R0, 0x1, R36 ;  /* 0x0000000100247824 */ /* 0x008fce00078e0224 */
[----:B------:R-:W3:Y:S08]  /*4fd0*/  LDC.64 R80, c[0x0][0x8a8] ;  /* 0x00022a00ff507b82 */ /* 0x000ef00000000a00 */
[----:B--2-4-:R-:W1:Y:S02]  /*4fe0*/  LDC R90, c[0x0][0x374] ;  /* 0x0000dd00ff5a7b82 */ /* 0x014e640000000800 */
.L_x_126:
[----:B------:R-:W-:Y:S02]  /*4ff0*/  LEA R0, R104, UR48, 0x3 ;  /* 0x0000003068007c11 */ /* 0x000fe4000f8e18ff */
[----:B------:R-:W-:Y:S02]  /*5000*/  SHF.L.U32 R2, R96, 0x1f, RZ ;  /* 0x0000001f60027819 */ /* 0x000fe400000006ff */
[----:B-1----:R-:W-:Y:S02]  /*5010*/  LEA R16, R104, UR48, 0x4 ;  /* 0x0000003068107c11 */ /* 0x002fe4000f8e20ff */
[----:B------:R-:W2:Y:S02]  /*5020*/  SYNCS.PHASECHK.TRANS64.TRYWAIT P0, [R0+URZ+0x100], R2 ;  /* 0x00010002000075a7 */ /* 0x000ea400080011ff */
[----:B--2---:R-:W-:Y:S05]  /*5030*/  @!P0 BRA `(.L_x_90) ;  /* 0x0000004000408947 */ /* 0x004fea0003800000 */
.L_x_186:
[----:B------:R-:W4:Y:S01]  /*5040*/  LDC.64 R10, c[0x0][0xb10] ;  /* 0x0002c400ff0a7b82 */ /* 0x000f220000000a00 */
[----:B------:R-:W3:Y:S01]  /*5050*/  LDS.128 R16, [R16+0x190] ;  /* 0x0001900010107984 */ /* 0x000ee20000000c00 */
[----:B-1----:R-:W-:Y:S01]  /*5060*/  ISETP.NE.AND P1, PT, R42, 0x1, PT ;  /* 0x000000012a00780c */ /* 0x002fe20003f25270 */
[----:B--2---:R-:W-:Y:S01]  /*5070*/  VIADD R0, R0, 0x110 ;  /* 0x0000011000007836 */ /* 0x004fe20000000000 */
[----:B------:R-:W-:Y:S04]  /*5080*/  ISETP.GE.AND P0, PT, R37, 0x1, PT ;  /* 0x000000012500780c */ /* 0x000fe80003f06270 */
[----:B------:R-:W1:Y:S01]  /*5090*/  LDC.64 R8, c[0x0][0xb18] ;  /* 0x0002c600ff087b82 */ /* 0x000e620000000a00 */
[----:B------:R-:W-:Y:S01]  /*50a0*/  PRMT R0, RZ, 0x654, R0 ;  /* 0x00000654ff007816 */ /* 0x000fe20000000000 */
[----:B------:R-:W-:Y:S01]  /*50b0*/  @!PT LDS RZ, [RZ] ;  /* 0x00000000fffff984 */ /* 0x000fe20000000800 */
[----:B------:R-:W-:Y:S01]  /*50c0*/  @!PT LDS RZ, [RZ] ;  /* 0x00000000fffff984 */ /* 0x000fe20000000800 */
[----:B------:R-:W-:Y:S01]  /*50d0*/  @!PT LDS RZ, [RZ] ;  /* 0x00000000fffff984 */ /* 0x000fe20000000800 */
[----:B------:R-:W-:Y:S01]  /*50e0*/  @!PT LDS RZ, [RZ] ;  /* 0x00000000fffff984 */ /* 0x000fe20000000800 */
[----:B------:R2:W-:Y:S06]  /*50f0*/  MEMBAR.ALL.CTA ;  /* 0x0000000000007992 */ /* 0x0005ec0000008000 */
[----:B--2---:R-:W2:Y:S01]  /*5100*/  FENCE.VIEW.ASYNC.S ;  /* 0x00000000000073c6 */ /* 0x004ea20000000000 */
[----:B------:R-:W1:Y:S08]  /*5110*/  @!P1 LDC R12, c[0x0][0xb20] ;  /* 0x0002c800ff0c9b82 */ /* 0x000e700000000800 */
[----:B------:R-:W1:Y:S01]  /*5120*/  @!P1 LDC R7, c[0x0][0xb0c] ;  /* 0x0002c300ff079b82 */ /* 0x000e620000000800 */
[----:B--2---:R2:W-:Y:S01]  /*5130*/  SYNCS.ARRIVE.TRANS64.RED.A1T0 RZ, [R0+URZ], RZ ;  /* 0x000000ff00ff79a7 */ /* 0x0045e200081004ff */
[----:B---3--:R-:W-:Y:S04]  /*5140*/  LOP3.LUT P4, RZ, R18, 0x1, RZ, 0xc0, !PT ;  /* 0x0000000112ff7812 */ /* 0x008fe8000788c0ff */
[----:B------:R-:W-:Y:S09]  /*5150*/  P2R R102, PR, RZ, 0x10 ;  /* 0x00000010ff667803 */ /* 0x000ff20000000000 */
[----:B------:R-:W-:Y:S02]  /*5160*/  @P4 MOV R45, R16 ;  /* 0x00000010002d4202 */ /* 0x000fe40000000f00 */
[----:B------:R-:W-:Y:S01]  /*5170*/  @P4 LOP3.LUT R44, R17, 0xffff, RZ, 0xc0, !PT ;  /* 0x0000ffff112c4812 */ /* 0x000fe200078ec0ff */
[----:B--2-4-:R-:W-:Y:S06]  /*5180*/  @!P0 BRA `(.L_x_91) ;  /* 0x0000000000a48947 */ /* 0x014fec0003800000 */
[----:B------:R-:W-:Y:S01]  /*5190*/  IMAD.HI.U32 R0, R90, R41, RZ ;  /* 0x000000295a007227 */ /* 0x000fe200078e00ff */
[----:B------:R-:W-:Y:S02]  /*51a0*/  ISETP.NE.AND P0, PT, R40, 0x1, PT ;  /* 0x000000012800780c */ /* 0x000fe40003f05270 */
[----:B------:R-:W-:Y:S01]  /*51b0*/  ISETP.NE.AND P2, PT, R37, 0x1, PT ;  /* 0x000000012500780c */ /* 0x000fe20003f45270 */
[----:B------:R-:W-:Y:S01]  /*51c0*/  IMAD.HI.U32 R4, R91, R84, RZ ;  /* 0x000000545b047227 */ /* 0x000fe200078e00ff */
[----:B------:R-:W-:Y:S02]  /*51d0*/  SHF.R.U32.HI R0, RZ, R89, R0 ;  /* 0x00000059ff007219 */ /* 0x000fe40000011600 */
[----:B------:R-:W-:Y:S01]  /*51e0*/  ISETP.NE.AND P3, PT, R43, 0x1, PT ;  /* 0x000000012b00780c */ /* 0x000fe20003f65270 */
[----:B------:R-:W-:Y:S01]  /*51f0*/  IMAD.HI.U32 R6, R44, R41, RZ ;  /* 0x000000292c067227 */ /* 0x000fe200078e00ff */
[-C--:B------:R-:W-:Y:S02]  /*5200*/  SHF.R.U32.HI R4, RZ, R85.reuse, R4 ;  /* 0x00000055ff047219 */ /* 0x080fe40000011604 */
[----:B------:R-:W-:Y:S01]  /*5210*/  SEL R0, R90, R0, !P0 ;  /* 0x000000005a007207 */ /* 0x000fe20004000000 */
[----:B------:R-:W-:Y:S01]  /*5220*/  IMAD.HI.U32 R5, R45, R84, RZ ;  /* 0x000000542d057227 */ /* 0x000fe200078e00ff */
[----:B------:R-:W-:Y:S03]  /*5230*/  SEL R4, R91, R4, !P3 ;  /* 0x000000045b047207 */ /* 0x000fe60005800000 */
[-C--:B------:R-:W-:Y:S01]  /*5240*/  IMAD.HI.U32 R3, R0, R38.reuse, RZ ;  /* 0x0000002600037227 */ /* 0x080fe200078e00ff */
[----:B------:R-:W-:Y:S03]  /*5250*/  SHF.R.U32.HI R5, RZ, R85, R5 ;  /* 0x00000055ff057219 */ /* 0x000fe60000011605 */
[----:B------:R-:W-:Y:S01]  /*5260*/  IMAD.HI.U32 R2, R4, R38, RZ ;  /* 0x0000002604027227 */ /* 0x000fe200078e00ff */
[----:B------:R-:W-:Y:S02]  /*5270*/  @P2 SHF.R.U32.HI R0, RZ, R39, R3 ;  /* 0x00000027ff002219 */ /* 0x000fe40000011603 */
[----:B------:R-:W-:Y:S02]  /*5280*/  SHF.R.U32.HI R3, RZ, R89, R6 ;  /* 0x00000059ff037219 */ /* 0x000fe40000011606 */
[----:B------:R-:W-:Y:S01]  /*5290*/  @P2 SHF.R.U32.HI R4, RZ, R39, R2 ;  /* 0x00000027ff042219 */ /* 0x000fe20000011602 */
[----:B------:R-:W-:Y:S01]  /*52a0*/  IMAD R0, R37, R0, RZ ;  /* 0x0000000025007224 */ /* 0x000fe200078e02ff */
[----:B------:R-:W-:Y:S02]  /*52b0*/  SEL R3, R44, R3, !P0 ;  /* 0x000000032c037207 */ /* 0x000fe40004000000 */
[----:B------:R-:W-:Y:S01]  /*52c0*/  SEL R2, R45, R5, !P3 ;  /* 0x000000052d027207 */ /* 0x000fe20005800000 */
[----:B------:R-:W-:Y:S01]  /*52d0*/  IMAD R5, R37, R4, RZ ;  /* 0x0000000425057224 */ /* 0x000fe200078e02ff */
[C---:B------:R-:W-:Y:S01]  /*52e0*/  ISETP.GE.AND P0, PT, R3.reuse, R0, PT ;  /* 0x000000000300720c */ /* 0x040fe20003f06270 */
[C---:B------:R-:W-:Y:S03]  /*52f0*/  IMAD.HI.U32 R0, R3.reuse, R38, RZ ;  /* 0x0000002603007227 */ /* 0x040fe600078e00ff */
[C---:B------:R-:W-:Y:S02]  /*5300*/  ISETP.GE.OR P0, PT, R2.reuse, R5, P0 ;  /* 0x000000050200720c */ /* 0x040fe40000706670 */
[----:B------:R-:W-:Y:S04]  /*5310*/  SHF.R.U32.HI R0, RZ, R39, R0 ;  /* 0x00000027ff007219 */ /* 0x000fe80000011600 */
        /* <DEDUP_REMOVED lines=15> */
[----:B------:R-:W-:Y:S07]  /*5410*/  IMAD R44, R3, R40, R44 ;  /* 0x00000028032c7224 */ /* 0x000fee00078e022c */
.L_x_91:
[----:B-1----:R-:W-:Y:S01]  /*5420*/  @!P1 ISETP.NE.AND P0, PT, R8, 0x1, PT ;  /* 0x000000010800980c */ /* 0x002fe20003f05270 */
[----:B------:R-:W-:Y:S01]  /*5430*/  @!P1 IMAD.HI.U32 R2, R44, R9, RZ ;  /* 0x000000092c029227 */ /* 0x000fe200078e00ff */
[----:B------:R-:W-:Y:S01]  /*5440*/  R2UR UR42, R15 ;  /* 0x000000000f2a72ca */ /* 0x000fe200000e0000 */
[----:B------:R-:W-:Y:S01]  /*5450*/  BSSY.RECONVERGENT B6, `(.L_x_92) ;  /* 0x0000031000067945 */ /* 0x000fe20003800200 */
[----:B------:R-:W-:Y:S01]  /*5460*/  R2UR UR41, R14 ;  /* 0x000000000e2972ca */ /* 0x000fe200000e0000 */
[----:B------:R-:W-:Y:S01]  /*5470*/  @!P1 IMAD.HI.U32 R0, R45, R10, RZ ;  /* 0x0000000a2d009227 */ /* 0x000fe200078e00ff */
[----:B------:R-:W-:Y:S02]  /*5480*/  @!P1 SHF.R.U32.HI R2, RZ, R12, R2 ;  /* 0x0000000cff029219 */ /* 0x000fe40000011602 */
[----:B------:R-:W-:Y:S01]  /*5490*/  @!P1 ISETP.NE.AND P2, PT, R7, 0x1, PT ;  /* 0x000000010700980c */ /* 0x000fe20003f45270 */
[----:B------:R-:W-:Y:S01]  /*54a0*/  VIADD R104, R104, 0x1 ;  /* 0x0000000168687836 */ /* 0x000fe20000000000 */
[----:B------:R-:W-:Y:S02]  /*54b0*/  @!P1 SEL R2, R44, R2, !P0 ;  /* 0x000000022c029207 */ /* 0x000fe40004000000 */
[----:B------:R-:W-:Y:S02]  /*54c0*/  @!P1 SHF.R.U32.HI R0, RZ, R11, R0 ;  /* 0x0000000bff009219 */ /* 0x000fe40000011600 */
[----:B------:R-:W-:Y:S01]  /*54d0*/  LOP3.LUT P0, RZ, R94, 0x3f0, RZ, 0xc0, !PT ;  /* 0x000003f05eff7812 */ /* 0x000fe2000780c0ff */
[----:B------:R-:W-:Y:S01]  /*54e0*/  USHF.L.U32 UR42, UR42, 0x6, URZ ;  /* 0x000000062a2a7899 */ /* 0x000fe200080006ff */
[----:B------:R-:W-:Y:S01]  /*54f0*/  @!P1 SEL R3, R45, R0, !P2 ;  /* 0x000000002d039207 */ /* 0x000fe20005000000 */
[----:B------:R-:W-:Y:S01]  /*5500*/  UIMAD UR41, UR41, 0xc0, URZ ;  /* 0x000000c0292978a4 */ /* 0x000fe2000f8e02ff */
[----:B------:R-:W-:Y:S03]  /*5510*/  @P4 SHF.R.U32.HI R95, RZ, 0x10, R17 ;  /* 0x00000010ff5f4819 */ /* 0x000fe60000011611 */
[----:B------:R-:W-:Y:S02]  /*5520*/  @!P1 IMAD.IADD R0, R2, 0x1, -R3 ;  /* 0x0000000102009824 */ /* 0x000fe400078e0a03 */
[----:B------:R-:W-:Y:S02]  /*5530*/  @!P1 IMAD.IADD R2, R3, 0x1, -R2 ;  /* 0x0000000103029824 */ /* 0x000fe400078e0a02 */
[----:B------:R-:W-:Y:S02]  /*5540*/  @!P1 IMAD R45, R0, R7, R45 ;  /* 0x00000007002d9224 */ /* 0x000fe400078e022d */
[----:B------:R-:W-:Y:S01]  /*5550*/  @!P1 IMAD R44, R2, R8, R44 ;  /* 0x00000008022c9224 */ /* 0x000fe200078e022c */
[----:B------:R-:W-:Y:S06]  /*5560*/  @!P0 BRA `(.L_x_93) ;  /* 0x00000000007c8947 */ /* 0x000fec0003800000 */
[----:B------:R-:W1:Y:S01]  /*5570*/  LDCU.64 UR8, c[0x4][0x80] ;  /* 0x01001000ff0877ac */ /* 0x000e620008000a00 */
[----:B------:R-:W-:Y:S01]  /*5580*/  MOV R2, 0x0 ;  /* 0x0000000000027802 */ /* 0x000fe20000000f00 */
[----:B------:R-:W-:Y:S02]  /*5590*/  HFMA2 R12, -RZ, RZ, 0, 5.9604644775390625e-08 ;  /* 0x00000001ff0c7431 */ /* 0x000fe400000001ff */
[----:B------:R-:W-:Y:S01]  /*55a0*/  IMAD.MOV.U32 R8, RZ, RZ, 0x70 ;  /* 0x00000070ff087424 */ /* 0x000fe200078e00ff */
[----:B------:R2:W3:Y:S01]  /*55b0*/  LDC.64 R14, c[0x4][R2] ;  /* 0x01000000020e7b82 */ /* 0x0004e20000000a00 */
[----:B------:R-:W4:Y:S01]  /*55c0*/  LDCU.64 UR6, c[0x4][0x88] ;  /* 0x01001100ff0677ac */ /* 0x000f220008000a00 */
[----:B------:R-:W-:Y:S01]  /*55d0*/  IMAD.MOV.U32 R13, RZ, RZ, RZ ;  /* 0x000000ffff0d7224 */ /* 0x000fe200078e00ff */
[----:B------:R-:W2:Y:S01]  /*55e0*/  LDCU.64 UR4, c[0x4][0x8] ;  /* 0x01000100ff0477ac */ /* 0x000ea20008000a00 */
[----:B-1----:R-:W-:Y:S01]  /*55f0*/  MOV R5, UR9 ;  /* 0x0000000900057c02 */ /* 0x002fe20008000f00 */
[----:B------:R-:W-:Y:S01]  /*5600*/  IMAD.U32 R4, RZ, RZ, UR8 ;  /* 0x00000008ff047e24 */ /* 0x000fe2000f8e00ff */
[----:B----4-:R-:W-:Y:S01]  /*5610*/  MOV R7, UR7 ;  /* 0x0000000700077c02 */ /* 0x010fe20008000f00 */
[----:B------:R-:W-:Y:S01]  /*5620*/  IMAD.U32 R6, RZ, RZ, UR6 ;  /* 0x00000006ff067e24 */ /* 0x000fe2000f8e00ff */
[----:B--2---:R-:W-:Y:S01]  /*5630*/  MOV R11, UR5 ;  /* 0x00000005000b7c02 */ /* 0x004fe20008000f00 */
[----:B------:R-:W-:Y:S02]  /*5640*/  IMAD.U32 R10, RZ, RZ, UR4 ;  /* 0x00000004ff0a7e24 */ /* 0x000fe4000f8e00ff */
[----:B------:R-:W-:Y:S07]  /*5650*/  LEPC R20, `(.L_x_94) ;  /* 0x000000001014794e */ /* 0x000fee0000000000 */
[----:B---3-5:R-:W-:Y:S05]  /*5660*/  CALL.ABS.NOINC R14 ;  /* 0x000000000e007343 */ /* 0x028fea0003c00000 */
.L_x_94:
[----:B------:R-:W1:Y:S01]  /*5670*/  LDCU.64 UR8, c[0x4][0x80] ;  /* 0x01001000ff0877ac */ /* 0x000e620008000a00 */
[----:B------:R-:W2:Y:S01]  /*5680*/  LDC.64 R2, c[0x4][R2] ;  /* 0x0100000002027b82 */ /* 0x000ea20000000a00 */
[----:B------:R-:W-:Y:S02]  /*5690*/  HFMA2 R12, -RZ, RZ, 0, 5.9604644775390625e-08 ;  /* 0x00000001ff0c7431 */ /* 0x000fe400000001ff */
[----:B------:R-:W-:Y:S02]  /*56a0*/  IMAD.MOV.U32 R8, RZ, RZ, 0x70 ;  /* 0x00000070ff087424 */ /* 0x000fe400078e00ff */
[----:B------:R-:W-:Y:S01]  /*56b0*/  IMAD.MOV.U32 R13, RZ, RZ, RZ ;  /* 0x000000ffff0d7224 */ /* 0x000fe200078e00ff */
[----:B------:R-:W3:Y:S01]  /*56c0*/  LDCU.64 UR6, c[0x4][0x88] ;  /* 0x01001100ff0677ac */ /* 0x000ee20008000a00 */
[----:B------:R-:W4:Y:S01]  /*56d0*/  LDCU.64 UR4, c[0x4][0x8] ;  /* 0x01000100ff0477ac */ /* 0x000f220008000a00 */
[----:B-1----:R-:W-:Y:S02]  /*56e0*/  MOV R4, UR8 ;  /* 0x0000000800047c02 */ /* 0x002fe40008000f00 */
[----:B------:R-:W-:Y:S02]  /*56f0*/  MOV R5, UR9 ;  /* 0x0000000900057c02 */ /* 0x000fe40008000f00 */
[----:B---3--:R-:W-:Y:S01]  /*5700*/  MOV R7, UR7 ;  /* 0x0000000700077c02 */ /* 0x008fe20008000f00 */
[----:B------:R-:W-:Y:S01]  /*5710*/  IMAD.U32 R6, RZ, RZ, UR6 ;  /* 0x00000006ff067e24 */ /* 0x000fe2000f8e00ff */
[----:B----4-:R-:W-:Y:S01]  /*5720*/  MOV R11, UR5 ;  /* 0x00000005000b7c02 */ /* 0x010fe20008000f00 */
[----:B------:R-:W-:Y:S02]  /*5730*/  IMAD.U32 R10, RZ, RZ, UR4 ;  /* 0x00000004ff0a7e24 */ /* 0x000fe4000f8e00ff */
[----:B------:R-:W-:Y:S07]  /*5740*/  LEPC R20, `(.L_x_93) ;  /* 0x000000001014794e */ /* 0x000fee0000000000 */
[----:B--2---:R-:W-:Y:S05]  /*5750*/  CALL.ABS.NOINC R2 ;  /* 0x0000000002007343 */ /* 0x004fea0003c00000 */
.L_x_93:
[----:B------:R-:W-:Y:S05]  /*5760*/  BSYNC.RECONVERGENT B6 ;  /* 0x0000000000067941 */ /* 0x000fea0003800200 */
.L_x_92:
[----:B------:R-:W-:Y:S01]  /*5770*/  ISETP.NE.U32.AND P4, PT, R82, RZ, PT ;  /* 0x000000ff5200720c */ /* 0x000fe20003f85070 */
[----:B------:R-:W-:Y:S01]  /*5780*/  UISETP.NE.AND UP2, UPT, UR51, URZ, UPT ;  /* 0x000000ff3300728c */ /* 0x000fe2000bf45270 */
[----:B------:R-:W-:Y:S01]  /*5790*/  ISETP.NE.U32.AND P2, PT, RZ, UR38, PT ;  /* 0x00000026ff007c0c */ /* 0x000fe2000bf45070 */
[----:B------:R-:W-:Y:S01]  /*57a0*/  UISETP.NE.U32.AND UP1, UPT, UR44, URZ, UPT ;  /* 0x000000ff2c00728c */ /* 0x000fe2000bf25070 */
[----:B------:R-:W-:Y:S01]  /*57b0*/  ISETP.NE.AND.EX P4, PT, R83, RZ, PT, P4 ;  /* 0x000000ff5300720c */ /* 0x000fe20003f85340 */
[----:B------:R-:W-:Y:S01]  /*57c0*/  UPLOP3.LUT UP0, UPT, UPT, UPT, UPT, 0x40, 0x4 ;  /* 0x000000000004789c */ /* 0x000fe20003f0e870 */
[----:B------:R-:W-:Y:S01]  /*57d0*/  ISETP.NE.AND.EX P2, PT, RZ, UR39, PT, P2 ;  /* 0x00000027ff007c0c */ /* 0x000fe2000bf45320 */
[----:B------:R-:W-:Y:S01]  /*57e0*/  UISETP.NE.AND.EX UP1, UPT, UR45, URZ, UPT, UP1 ;  /* 0x000000ff2d00728c */ /* 0x000fe2000bf25310 */
[----:B------:R-:W-:Y:S04]  /*57f0*/  PLOP3.LUT P1, PT, PT, PT, UP2, 0x80, 0x8 ;  /* 0x000000000008781c */ /* 0x000fe80003f2f028 */
[----:B------:R-:W-:Y:S06]  /*5800*/  @UP2 UPLOP3.LUT UP0, UPT, UPT, UPT, UP1, 0x80, 0x8 ;  /* 0x000000000008289c */ /* 0x000fec0003f0f010 */
[----:B------:R-:W-:Y:S01]  /*5810*/  PLOP3.LUT P0, PT, PT, PT, UP0, 0x80, 0x8 ;  /* 0x000000000008781c */ /* 0x000fe20003f0f008 */
[----:B------:R-:W-:Y:S01]  /*5820*/  @!UPT UIADD3 URZ, UPT, UPT, URZ, URZ, URZ ;  /* 0x000000fffffff290 */ /* 0x000fe2000fffe0ff */
[----:B------:R-:W-:Y:S11]  /*5830*/  BRA.U !UP1, `(.L_x_95) ;  /* 0x0000000109387547 */ /* 0x000ff6000b800000 */
[----:B------:R-:W-:Y:S01]  /*5840*/  UISETP.NE.U32.AND UP0, UPT, UR38, URZ, UPT ;  /* 0x000000ff2600728c */ /* 0x000fe2000bf05070 */
[----:B------:R-:W-:Y:S02]  /*5850*/  HFMA2 R0, -RZ, RZ, 0, 5.9604644775390625e-08 ;  /* 0x00000001ff007431 */ /* 0x000fe400000001ff */
[----:B------:R-:W-:Y:S01]  /*5860*/  IMAD.MOV.U32 R88, RZ, RZ, 0x1 ;  /* 0x00000001ff587424 */ /* 0x000fe200078e00ff */
[----:B------:R-:W-:Y:S06]  /*5870*/  UISETP.NE.AND.EX UP0, UPT, UR39, URZ, UPT, UP0 ;  /* 0x000000ff2700728c */ /* 0x000fec000bf05300 */
[----:B------:R-:W-:Y:S05]  /*5880*/  PLOP3.LUT P3, PT, PT, PT, UP0, 0x80, 0x8 ;  /* 0x000000000008781c */ /* 0x000fea0003f6f008 */
[----:B------:R-:W1:Y:S01]  /*5890*/  @UP0 LDCU.64 UR6, c[0x0][0x888] ;  /* 0x00011100ff0607ac */ /* 0x000e620008000a00 */
[----:B------:R-:W-:Y:S07]  /*58a0*/  @UP0 UIMAD UR4, UR36, UR44, URZ ;  /* 0x0000002c240402a4 */ /* 0x000fee000f8e02ff */
[----:B------:R-:W-:Y:S01]  /*58b0*/  @!P3 PRMT R88, R0, 0x7610, R88 ;  /* 0x000076100058b816 */ /* 0x000fe20000000058 */
[----:B-1----:R-:W-:Y:S03]  /*58c0*/  @UP0 UIMAD.WIDE UR6, UR4, 0x4, UR6 ;  /* 0x00000004040608a5 */ /* 0x002fe6000f8e0206 */
[----:B------:R-:W1:Y:S03]  /*58d0*/  @!UP0 LDCU UR4, c[0x0][0x880] ;  /* 0x00011000ff0487ac */ /* 0x000e660008000800 */
[----:B------:R-:W-:Y:S01]  /*58e0*/  IMAD.U32 R2, RZ, RZ, UR6 ;  /* 0x00000006ff027e24 */ /* 0x000fe2000f8e00ff */
[----:B------:R-:W-:Y:S05]  /*58f0*/  MOV R3, UR7 ;  /* 0x0000000700037c02 */ /* 0x000fea0008000f00 */
[----:B-----5:R2:W5:Y:S02]  /*5900*/  @P3 LDG.E R49, desc[UR46][R2.64] ;  /* 0x0000002e02313981 */ /* 0x020564000c1e1900 */
[----:B-12---:R-:W-:Y:S02]  /*5910*/  @!P3 IMAD.U32 R49, RZ, RZ, UR4 ;  /* 0x00000004ff31be24 */ /* 0x006fe4000f8e00ff */
.L_x_95:
[----:B------:R-:W-:Y:S05]  /*5920*/  @!P4 BRA `(.L_x_96) ;  /* 0x000000000020c947 */ /* 0x000fea0003800000 */
[----:B------:R-:W-:Y:S04]  /*5930*/  ISETP.NE.U32.AND P3, PT, R80, RZ, PT ;  /* 0x000000ff5000720c */ /* 0x000fe80003f65070 */
[----:B------:R-:W-:Y:S11]  /*5940*/  ISETP.NE.AND.EX P3, PT, R81, RZ, PT, P3 ;  /* 0x000000ff5100720c */ /* 0x000ff60003f65330 */
[----:B------:R-:W-:Y:S02]  /*5950*/  @!UPT UIADD3 URZ, UPT, UPT, URZ, URZ, URZ ;  /* 0x000000fffffff290 */ /* 0x000fe4000fffe0ff */
[----:B------:R-:W1:Y:S01]  /*5960*/  @P3 LDC.64 R2, c[0x0][0x8a8] ;  /* 0x00022a00ff023b82 */ /* 0x000e620000000a00 */
[----:B------:R-:W-:Y:S04]  /*5970*/  @P3 IMAD R0, R82, UR36, RZ ;  /* 0x0000002452003c24 */ /* 0x000fe8000f8e02ff */
[----:B-1----:R-:W-:Y:S05]  /*5980*/  @P3 IMAD.WIDE R2, R0, 0x4, R2 ;  /* 0x0000000400023825 */ /* 0x002fea00078e0202 */
[----:B-----5:R1:W5:Y:S02]  /*5990*/  @P3 LDG.E R47, desc[UR46][R2.64] ;  /* 0x0000002e022f3981 */ /* 0x020364000c1e1900 */
[----:B-1----:R-:W2:Y:S02]  /*59a0*/  @!P3 LDC R47, c[0x0][0x8a0] ;  /* 0x00022800ff2fbb82 */ /* 0x002ea40000000800 */
.L_x_96:
[----:B-----5:R-:W-:Y:S01]  /*59b0*/  FSETP.NEU.AND P3, PT, R49, RZ, PT ;  /* 0x000000ff3100720b */ /* 0x020fe20003f6d000 */
[----:B------:R-:W-:Y:S01]  /*59c0*/  IMAD.SHL.U32 R66, R92, 0x2, RZ ;  /* 0x000000025c427824 */ /* 0x000fe200078e00ff */
[----:B------:R-:W-:Y:S01]  /*59d0*/  SEL R4, RZ, 0xffffffff, P2 ;  /* 0xffffffffff047807 */ /* 0x000fe20001000000 */
[----:B------:R-:W-:Y:S01]  /*59e0*/  BSSY B1, `(.L_x_97) ;  /* 0x0000042000017945 */ /* 0x000fe20003800000 */
[----:B------:R-:W-:Y:S01]  /*59f0*/  @P1 LOP3.LUT P2, RZ, R88, 0xff, RZ, 0xc0, !PT ;  /* 0x000000ff58ff1812 */ /* 0x000fe2000784c0ff */
[----:B------:R-:W-:Y:S01]  /*5a00*/  VIADD R107, R66, UR48 ;  /* 0x00000030426b7c36 */ /* 0x000fe20008000000 */
[----:B------:R-:W-:Y:S01]  /*5a10*/  @P1 SEL R0, RZ, 0xffffffff, P3 ;  /* 0xffffffffff001807 */ /* 0x000fe20001800000 */
[----:B------:R-:W-:Y:S01]  /*5a20*/  IMAD.MOV.U32 R67, RZ, RZ, 0x1 ;  /* 0x00000001ff437424 */ /* 0x000fe200078e00ff */
[----:B------:R-:W-:Y:S01]  /*5a30*/  LOP3.LUT R98, R98, 0x1, RZ, 0x3c, !PT ;  /* 0x0000000162627812 */ /* 0x000fe200078e3cff */
[----:B------:R-:W-:Y:S01]  /*5a40*/  IMAD.MOV.U32 R65, RZ, RZ, RZ ;  /* 0x000000ffff417224 */ /* 0x000fe200078e00ff */
[----:B------:R-:W-:Y:S02]  /*5a50*/  @P0 SEL R0, R4, R0, !P2 ;  /* 0x0000000004000207 */ /* 0x000fe40005000000 */
[----:B------:R-:W-:Y:S02]  /*5a60*/  CS2R R78, SRZ ;  /* 0x00000000004e7805 */ /* 0x000fe4000001ff00 */
[----:B------:R-:W-:Y:S02]  /*5a70*/  LEA R64, R46, UR48, 0x3 ;  /* 0x000000302e407c11 */ /* 0x000fe4000f8e18ff */
[----:B------:R-:W-:Y:S02]  /*5a80*/  CS2R R76, SRZ ;  /* 0x00000000004c7805 */ /* 0x000fe4000001ff00 */
[----:B------:R-:W-:Y:S02]  /*5a90*/  @P1 LOP3.LUT R0, R0, 0x1, RZ, 0xc0, !PT ;  /* 0x0000000100001812 */ /* 0x000fe400078ec0ff */
[----:B------:R-:W-:Y:S02]  /*5aa0*/  CS2R R70, SRZ ;  /* 0x0000000000467805 */ /* 0x000fe4000001ff00 */
[----:B------:R-:W-:Y:S02]  /*5ab0*/  SHF.L.U32 R2, R97, 0x1f, RZ ;  /* 0x0000001f61027819 */ /* 0x000fe400000006ff */
[----:B------:R-:W-:Y:S02]  /*5ac0*/  CS2R R68, SRZ ;  /* 0x0000000000447805 */ /* 0x000fe4000001ff00 */
[----:B------:R-:W-:Y:S02]  /*5ad0*/  ISETP.NE.U32.OR P6, PT, R0, 0x1, !P1 ;  /* 0x000000010000780c */ /* 0x000fe40004fc5470 */
[----:B------:R-:W-:Y:S02]  /*5ae0*/  CS2R R62, SRZ ;  /* 0x00000000003e7805 */ /* 0x000fe4000001ff00 */
[----:B------:R-:W-:Y:S02]  /*5af0*/  PLOP3.LUT P2, PT, PT, PT, UP1, 0x80, 0x8 ;  /* 0x000000000008781c */ /* 0x000fe40003f4f018 */
[----:B------:R-:W-:Y:S02]  /*5b00*/  CS2R R60, SRZ ;  /* 0x00000000003c7805 */ /* 0x000fe4000001ff00 */
[----:B------:R-:W-:Y:S02]  /*5b10*/  LOP3.LUT P4, R103, R88, 0xff, RZ, 0xc0, !PT ;  /* 0x000000ff58677812 */ /* 0x000fe4000788c0ff */
[----:B------:R-:W-:Y:S02]  /*5b20*/  CS2R R58, SRZ ;  /* 0x00000000003a7805 */ /* 0x000fe4000001ff00 */
[----:B------:R-:W-:Y:S02]  /*5b30*/  SEL R3, RZ, 0xffffffff, P3 ;  /* 0xffffffffff037807 */ /* 0x000fe40001800000 */
[----:B------:R-:W-:Y:S02]  /*5b40*/  CS2R R56, SRZ ;  /* 0x0000000000387805 */ /* 0x000fe4000001ff00 */
[----:B------:R-:W-:Y:S01]  /*5b50*/  LEA.HI R48, R46, R46, RZ, 0x1 ;  /* 0x0000002e2e307211 */ /* 0x000fe200078f08ff */
[----:B------:R-:W-:Y:S01]  /*5b60*/  VIADD R108, R107, 0x400 ;  /* 0x000004006b6c7836 */ /* 0x000fe20000000000 */
[----:B------:R-:W-:Y:S01]  /*5b70*/  P2R R105, PR, RZ, 0x40 ;  /* 0x00000040ff697803 */ /* 0x000fe20000000000 */
[----:B------:R-:W-:Y:S01]  /*5b80*/  IMAD.IADD R106, R99, 0x1, R107 ;  /* 0x00000001636a7824 */ /* 0x000fe200078e026b */
[----:B------:R-:W-:Y:S02]  /*5b90*/  @P6 SHF.L.U32 R0, R98, 0x1f, RZ ;  /* 0x0000001f62006819 */ /* 0x000fe400000006ff */
[----:B------:R-:W-:Y:S02]  /*5ba0*/  @P2 SEL R3, R4, R3, !P4 ;  /* 0x0000000304032207 */ /* 0x000fe40006000000 */
[----:B------:R1:W3:Y:S02]  /*5bb0*/  @P6 SYNCS.PHASECHK.TRANS64.TRYWAIT P1, [UR48+0xc0], R0 ;  /* 0x0000c000ff0065a7 */ /* 0x0002e40008021130 */
[----:B------:R-:W-:Y:S04]  /*5bc0*/  LOP3.LUT R3, R3, 0x1, RZ, 0xc0, !PT ;  /* 0x0000000103037812 */ /* 0x000fe800078ec0ff */
[----:B------:R-:W-:Y:S04]  /*5bd0*/  ISETP.NE.U32.AND P5, PT, R3, 0x1, PT ;  /* 0x000000010300780c */ /* 0x000fe80003fa5070 */
[----:B------:R-:W-:Y:S01]  /*5be0*/  P2R R72, PR, RZ, 0x20 ;  /* 0x00000020ff487803 */ /* 0x000fe20000000000 */
[----:B------:R4:W2:Y:S01]  /*5bf0*/  SYNCS.PHASECHK.TRANS64.TRYWAIT P0, [R64+URZ+0x120], R2 ;  /* 0x00012002400075a7 */ /* 0x0008a200080011ff */
[----:B-1----:R-:W-:Y:S02]  /*5c00*/  SHF.R.U32.HI R0, RZ, 0x1, R48 ;  /* 0x00000001ff007819 */ /* 0x002fe40000011630 */
[----:B------:R-:W-:Y:S03]  /*5c10*/  LOP3.LUT R48, R48, 0xffe, RZ, 0xc0, !PT ;  /* 0x00000ffe30307812 */ /* 0x000fe600078ec0ff */
[----:B------:R-:W-:Y:S02]  /*5c20*/  IMAD R0, R0, 0xc0, R36 ;  /* 0x000000c000007824 */ /* 0x000fe400078e0224 */
[----:B------:R-:W-:Y:S04]  /*5c30*/  IMAD.IADD R48, R46, 0x1, -R48 ;  /* 0x000000012e307824 */ /* 0x000fe800078e0a30 */
[----:B------:R-:W-:Y:S01]  /*5c40*/  IMAD R48, R48, 0x100000, R0 ;  /* 0x0010000030307824 */ /* 0x000fe200078e0200 */
[----:B---3--:R-:W-:Y:S01]  /*5c50*/  @P6 SEL R67, RZ, 0x1, !P1 ;  /* 0x00000001ff436807 */ /* 0x008fe20004800000 */
[----:B----4-:R-:W-:Y:S06]  /*5c60*/  @!P6 BRA `(.L_x_98) ;  /* 0x000000000064e947 */ /* 0x010fec0003800000 */
[----:B------:R-:W-:Y:S01]  /*5c70*/  @P5 IMAD R5, R100, 0x2, R108 ;  /* 0x0000000264055824 */ /* 0x000fe200078e026c */
[----:B------:R-:W-:Y:S01]  /*5c80*/  ISETP.NE.AND P1, PT, R67, RZ, PT ;  /* 0x000000ff4300720c */ /* 0x000fe20003f25270 */
[----:B------:R-:W-:Y:S01]  /*5c90*/  IMAD.MOV.U32 R78, RZ, RZ, RZ ;  /* 0x000000ffff4e7224 */ /* 0x000fe200078e00ff */
[----:B------:R-:W-:Y:S01]  /*5ca0*/  BSSY B0, `(.L_x_99) ;  /* 0x000000d000007945 */ /* 0x000fe20003800000 */
[----:B------:R-:W-:Y:S01]  /*5cb0*/  @P5 IMAD.IADD R4, R99, 0x1, R5 ;  /* 0x0000000163045824 */ /* 0x000fe200078e0205 */
[----:B------:R-:W-:Y:S02]  /*5cc0*/  CS2R R70, SRZ ;  /* 0x0000000000467805 */ /* 0x000fe4000001ff00 */
[----:B------:R-:W-:Y:S02]  /*5cd0*/  CS2R R68, SRZ ;  /* 0x0000000000447805 */ /* 0x000fe4000001ff00 */
[----:B------:R-:W-:Y:S02]  /*5ce0*/  CS2R R76, SRZ ;  /* 0x00000000004c7805 */ /* 0x000fe4000001ff00 */
[----:B------:R-:W-:Y:S02]  /*5cf0*/  CS2R R58, SRZ ;  /* 0x00000000003a7805 */ /* 0x000fe4000001ff00 */
[----:B------:R-:W-:Y:S02]  /*5d00*/  CS2R R56, SRZ ;  /* 0x0000000000387805 */ /* 0x000fe4000001ff00 */
[----:B------:R-:W-:Y:S02]  /*5d10*/  CS2R R62, SRZ ;  /* 0x00000000003e7805 */ /* 0x000fe4000001ff00 */
[----:B------:R-:W-:Y:S01]  /*5d20*/  CS2R R60, SRZ ;  /* 0x00000000003c7805 */ /* 0x000fe2000001ff00 */
[----:B------:R-:W-:Y:S06]  /*5d30*/  @P1 BRA `(.L_x_100) ;  /* 0x00000000000c1947 */ /* 0x000fec0003800000 */
[----:B------:R-:W-:Y:S04]  /*5d40*/  SHF.L.U32 R3, R98, 0x1f, RZ ;  /* 0x0000001f62037819 */ /* 0x000fe800000006ff */
[----:B------:R-:W1:Y:S02]  /*5d50*/  SYNCS.PHASECHK.TRANS64.TRYWAIT P1, [UR48+0xc0], R3 ;  /* 0x0000c003ff0075a7 */ /* 0x000e640008021130 */
[----:B-1----:R-:W-:Y:S05]  /*5d60*/  @!P1 BRA `(.L_x_101) ;  /* 0x0000003400089947 */ /* 0x002fea0003800000 */
.L_x_100:
[----:B------:R-:W-:Y:S05]  /*5d70*/  BSYNC B0 ;  /* 0x0000000000007941 */ /* 0x000fea0003800000 */
.L_x_99:
[----:B------:R-:W-:Y:S01]  /*5d80*/  ISETP.NE.AND P1, PT, R72, RZ, PT ;  /* 0x000000ff4800720c */ /* 0x000fe20003f25270 */
[----:B------:R-:W-:Y:S11]  /*5d90*/  HFMA2 R65, -RZ, RZ, 0, 5.9604644775390625e-08 ;  /* 0x00000001ff417431 */ /* 0x000ff600000001ff */
[----:B------:R-:W-:Y:S01]  /*5da0*/  @!UPT UIADD3 URZ, UPT, UPT, URZ, URZ, URZ ;  /* 0x000000fffffff290 */ /* 0x000fe2000fffe0ff */
[----:B------:R-:W-:Y:S05]  /*5db0*/  @P1 WARPSYNC.ALL ;  /* 0x0000000000001948 */ /* 0x000fea0003800000 */
[----:B------:R3:W4:Y:S04]  /*5dc0*/  @P1 LDSM.16.M88.4 R68, [R5] ;  /* 0x000000000544183b */ /* 0x0007280000000200 */
[----:B------:R3:W1:Y:S04]  /*5dd0*/  @P1 LDSM.16.M88.4 R76, [R4] ;  /* 0x00000000044c183b */ /* 0x0006680000000200 */
[----:B------:R3:W1:Y:S04]  /*5de0*/  @P1 LDSM.16.M88.4 R56, [R66+UR48+0x400] ;  /* 0x000400304238183b */ /* 0x0006680008000200 */
[----:B------:R3:W1:Y:S02]  /*5df0*/  @P1 LDSM.16.M88.4 R60, [R106+0x400] ;  /* 0x000400006a3c183b */ /* 0x0006640000000200 */
.L_x_98:
[----:B------:R-:W-:Y:S05]  /*5e00*/  BSYNC B1 ;  /* 0x0000000000017941 */ /* 0x000fea0003800000 */
.L_x_97:
[----:B-1----:R-:W-:Y:S04]  /*5e10*/  SHF.R.U32.HI R0, RZ, 0x15, R48 ;  /* 0x00000015ff007819 */ /* 0x002fe80000011630 */
[----:B------:R-:W-:Y:S01]  /*5e20*/  LOP3.LUT P1, RZ, R0, 0x3, R93, 0x48, !PT ;  /* 0x0000000300ff7812 */ /* 0x000fe2000782485d */
[----:B------:R-:W-:Y:S01]  /*5e30*/  @!UPT UIADD3 URZ, UPT, UPT, URZ, URZ, URZ ;  /* 0x000000fffffff290 */ /* 0x000fe2000fffe0ff */
[----:B--2---:R-:W-:Y:S11]  /*5e40*/  @P0 BRA `(.L_x_102) ;  /* 0x0000000000080947 */ /* 0x004ff60003800000 */
[----:B------:R-:W1:Y:S02]  /*5e50*/  SYNCS.PHASECHK.TRANS64.TRYWAIT P0, [R64+URZ+0x120], R2 ;  /* 0x00012002400075a7 */ /* 0x000e6400080011ff */
[----:B-1----:R-:W-:Y:S05]  /*5e60*/  @!P0 BRA `(.L_x_103) ;  /* 0x0000003000e08947 */ /* 0x002fea0003800000 */
.L_x_102:
[----:B------:R-:W-:Y:S05]  /*5e70*/  @!P1 BRA `(.L_x_104) ;  /* 0x0000000000409947 */ /* 0x000fea0003800000 */
[----:B------:R-:W3:Y:S01]  /*5e80*/  LDCU.64 UR8, c[0x4][0x70] ;  /* 0x01000e00ff0877ac */ /* 0x000ee20008000a00 */
[----:B------:R-:W-:Y:S01]  /*5e90*/  MOV R3, 0x0 ;  /* 0x0000000000037802 */ /* 0x000fe20000000f00 */
[----:B------:R-:W-:Y:S02]  /*5ea0*/  HFMA2 R12, -RZ, RZ, 0, 5.9604644775390625e-08 ;  /* 0x00000001ff0c7431 */ /* 0x000fe400000001ff */
[----:B------:R-:W-:Y:S02]  /*5eb0*/  IMAD.MOV.U32 R8, RZ, RZ, 0x192 ;  /* 0x00000192ff087424 */ /* 0x000fe400078e00ff */
[----:B------:R-:W-:Y:S01]  /*5ec0*/  IMAD.MOV.U32 R13, RZ, RZ, RZ ;  /* 0x000000ffff0d7224 */ /* 0x000fe200078e00ff */
[----:B------:R-:W2:Y:S01]  /*5ed0*/  LDCU.64 UR6, c[0x4][0x78] ;  /* 0x01000f00ff0677ac */ /* 0x000ea20008000a00 */
[----:B-1----:R-:W1:Y:S01]  /*5ee0*/  LDC.64 R2, c[0x4][R3] ;  /* 0x0100000003027b82 */ /* 0x002e620000000a00 */
[----:B------:R-:W5:Y:S01]  /*5ef0*/  LDCU.64 UR4, c[0x4][0x10] ;  /* 0x01000200ff0477ac */ /* 0x000f620008000a00 */
[----:B---3--:R-:W-:Y:S01]  /*5f00*/  MOV R5, UR9 ;  /* 0x0000000900057c02 */ /* 0x008fe20008000f00 */
[----:B------:R-:W-:Y:S01]  /*5f10*/  IMAD.U32 R4, RZ, RZ, UR8 ;  /* 0x00000008ff047e24 */ /* 0x000fe2000f8e00ff */
[----:B--2---:R-:W-:Y:S01]  /*5f20*/  MOV R7, UR7 ;  /* 0x0000000700077c02 */ /* 0x004fe20008000f00 */
[----:B------:R-:W-:Y:S01]  /*5f30*/  IMAD.U32 R6, RZ, RZ, UR6 ;  /* 0x00000006ff067e24 */ /* 0x000fe2000f8e00ff */
[----:B-----5:R-:W-:Y:S01]  /*5f40*/  MOV R11, UR5 ;  /* 0x00000005000b7c02 */ /* 0x020fe20008000f00 */
[----:B------:R-:W-:Y:S02]  /*5f50*/  IMAD.U32 R10, RZ, RZ, UR4 ;  /* 0x00000004ff0a7e24 */ /* 0x000fe4000f8e00ff */
[----:B------:R-:W-:Y:S07]  /*5f60*/  LEPC R20, `(.L_x_104) ;  /* 0x000000001014794e */ /* 0x000fee0000000000 */
[----:B-1--4-:R-:W-:Y:S05]  /*5f70*/  CALL.ABS.NOINC R2 ;  /* 0x0000000002007343 */ /* 0x012fea0003c00000 */
.L_x_104:
[----:B------:R-:W-:Y:S05]  /*5f80*/  WARPSYNC.ALL ;  /* 0x0000000000007948 */ /* 0x000fea0003800000 */
[----:B------:R-:W-:Y:S01]  /*5f90*/  R2UR UR4, R48 ;  /* 0x00000000300472ca */ /* 0x000fe200000e0000 */
[--C-:B------:R-:W-:Y:S01]  /*5fa0*/  HADD2.F32 R50, -RZ, R56.reuse.H0_H0 ;  /* 0x20000038ff327230 */ /* 0x100fe20000004100 */
[----:B------:R-:W-:Y:S01]  /*5fb0*/  SHF.L.U32 R73, R100, 0x1, RZ ;  /* 0x0000000164497819 */ /* 0x000fe200000006ff */
[----:B------:R-:W-:Y:S01]  /*5fc0*/  HADD2.F32 R51, -RZ, R56.H1_H1 ;  /* 0x30000038ff337230 */ /* 0x000fe20000004100 */
[----:B------:R-:W-:Y:S01]  /*5fd0*/  ISETP.NE.AND P0, PT, R101, RZ, PT ;  /* 0x000000ff6500720c */ /* 0x000fe20003f05270 */
[--C-:B------:R-:W-:Y:S01]  /*5fe0*/  HADD2.F32 R52, -RZ, R57.reuse.H0_H0 ;  /* 0x20000039ff347230 */ /* 0x100fe20000004100 */
[----:B------:R-:W-:Y:S01]  /*5ff0*/  IADD3 R108, PT, PT, R108, R73, RZ ;  /* 0x000000496c6c7210 */ /* 0x000fe20007ffe0ff */
[----:B------:R-:W-:Y:S03]  /*6000*/  BSSY.RECONVERGENT B0, `(.L_x_105) ;  /* 0x0000086000007945 */ /* 0x000fe60003800200 */
[----:B------:R-:W-:Y:S03]  /*6010*/  IADD3 R109, PT, PT, R99, R108, RZ ;  /* 0x0000006c636d7210 */ /* 0x000fe60007ffe0ff */
[----:B---3--:R-:W2:Y:S02]  /*6020*/  LDTM.16dp256bit.x8 R4, tmem[UR4] ;  /* 0x00000004000479ee */ /* 0x008ea400081a0000 */
[C---:B--2---:R-:W-:Y:S01]  /*6030*/  FMUL R0, R47.reuse, R4 ;  /* 0x000000042f007220 */ /* 0x044fe20000400000 */
[C---:B-1----:R-:W-:Y:S01]  /*6040*/  FMUL R2, R47.reuse, R5 ;  /* 0x000000052f027220 */ /* 0x042fe20000400000 */
[C---:B------:R-:W-:Y:S01]  /*6050*/  FMUL R4, R47.reuse, R8 ;  /* 0x000000082f047220 */ /* 0x040fe20000400000 */
[----:B------:R-:W-:Y:S01]  /*6060*/  FMUL R3, R47, R6 ;  /* 0x000000062f037220 */ /* 0x000fe20000400000 */
[C---:B------:R-:W-:Y:S01]  /*6070*/  FFMA R0, R49.reuse, R50, R0 ;  /* 0x0000003231007223 */ /* 0x040fe20000000000 */
[----:B------:R-:W-:Y:S01]  /*6080*/  FFMA R2, R49, R51, R2 ;  /* 0x0000003331027223 */ /* 0x000fe20000000002 */
[C---:B------:R-:W-:Y:S01]  /*6090*/  FMUL R5, R47.reuse, R9 ;  /* 0x000000092f057220 */ /* 0x040fe20000400000 */
        /* <DEDUP_REMOVED lines=16> */
[----:B------:R-:W-:Y:S02]  /*61a0*/  HADD2.F32 R32, -RZ, R57.H1_H1 ;  /* 0x30000039ff207230 */ /* 0x000fe40000004100 */
[C---:B------:R-:W-:Y:S01]  /*61b0*/  FMUL R26, R47.reuse, R30 ;  /* 0x0000001e2f1a7220 */ /* 0x040fe20000400000 */
[----:B------:R-:W-:Y:S01]  /*61c0*/  FMUL R29, R47, R33 ;  /* 0x000000212f1d7220 */ /* 0x000fe20000400000 */
[--C-:B------:R-:W-:Y:S02]  /*61d0*/  HADD2.F32 R33, -RZ, R58.reuse.H0_H0 ;  /* 0x2000003aff217230 */ /* 0x100fe40000004100 */
[----:B------:R-:W-:Y:S01]  /*61e0*/  FFMA R3, R49, R52, R3 ;  /* 0x0000003431037223 */ /* 0x000fe20000000003 */
[C---:B------:R-:W-:Y:S01]  /*61f0*/  FMUL R7, R47.reuse, R7 ;  /* 0x000000072f077220 */ /* 0x040fe20000400000 */
[----:B------:R-:W-:Y:S01]  /*6200*/  FMUL R30, R47, R34 ;  /* 0x000000222f1e7220 */ /* 0x000fe20000400000 */
[----:B------:R-:W-:Y:S01]  /*6210*/  HADD2.F32 R34, -RZ, R58.H1_H1 ;  /* 0x3000003aff227230 */ /* 0x000fe20000004100 */
[----:B------:R-:W-:Y:S01]  /*6220*/  F2FP.F16.F32.PACK_AB R52, R2, R0 ;  /* 0x000000000234723e */ /* 0x000fe200000000ff */
[--C-:B------:R-:W-:Y:S02]  /*6230*/  HADD2.F32 R0, -RZ, R59.reuse.H0_H0 ;  /* 0x2000003bff007230 */ /* 0x100fe40000004100 */
[C---:B------:R-:W-:Y:S01]  /*6240*/  FFMA R7, R49.reuse, R32, R7 ;  /* 0x0000002031077223 */ /* 0x040fe20000000007 */
[----:B------:R-:W-:Y:S02]  /*6250*/  HADD2.F32 R2, -RZ, R59.H1_H1 ;  /* 0x3000003bff027230 */ /* 0x000fe40000004100 */
[C---:B------:R-:W-:Y:S01]  /*6260*/  FFMA R4, R49.reuse, R33, R4 ;  /* 0x0000002131047223 */ /* 0x040fe20000000004 */
[C---:B------:R-:W-:Y:S01]  /*6270*/  FFMA R5, R49.reuse, R34, R5 ;  /* 0x0000002231057223 */ /* 0x040fe20000000005 */
[----:B------:R-:W-:Y:S01]  /*6280*/  FFMA R6, R49, R0, R6 ;  /* 0x0000000031067223 */ /* 0x000fe20000000006 */
[--C-:B------:R-:W-:Y:S02]  /*6290*/  HADD2.F32 R0, -RZ, R60.reuse.H0_H0 ;  /* 0x2000003cff007230 */ /* 0x100fe40000004100 */
[----:B------:R-:W-:Y:S01]  /*62a0*/  FMUL R11, R47, R11 ;  /* 0x0000000b2f0b7220 */ /* 0x000fe20000400000 */
[----:B------:R-:W-:Y:S01]  /*62b0*/  F2FP.F16.F32.PACK_AB R53, R7, R3 ;  /* 0x000000030735723e */ /* 0x000fe200000000ff */
[--C-:B------:R-:W-:Y:S02]  /*62c0*/  HADD2.F32 R3, -RZ, R61.reuse.H0_H0 ;  /* 0x2000003dff037230 */ /* 0x100fe40000004100 */
[----:B------:R-:W-:Y:S01]  /*62d0*/  FMUL R15, R47, R15 ;  /* 0x0000000f2f0f7220 */ /* 0x000fe20000400000 */
[C---:B------:R-:W-:Y:S01]  /*62e0*/  FFMA R11, R49.reuse, R2, R11 ;  /* 0x00000002310b7223 */ /* 0x040fe2000000000b */
[----:B------:R-:W-:Y:S02]  /*62f0*/  HADD2.F32 R2, -RZ, R60.H1_H1 ;  /* 0x3000003cff027230 */ /* 0x000fe40000004100 */
[----:B------:R-:W-:Y:S01]  /*6300*/  FFMA R8, R49, R0, R8 ;  /* 0x0000000031087223 */ /* 0x000fe20000000008 */
[----:B------:R-:W-:Y:S02]  /*6310*/  HADD2.F32 R0, -RZ, R61.H1_H1 ;  /* 0x3000003dff007230 */ /* 0x000fe40000004100 */
[C---:B------:R-:W-:Y:S01]  /*6320*/  FMUL R19, R47.reuse, R19 ;  /* 0x000000132f137220 */ /* 0x040fe20000400000 */
[----:B------:R-:W-:Y:S01]  /*6330*/  FMUL R23, R47, R23 ;  /* 0x000000172f177220 */ /* 0x000fe20000400000 */
[C---:B------:R-:W-:Y:S01]  /*6340*/  FFMA R9, R49.reuse, R2, R9 ;  /* 0x0000000231097223 */ /* 0x040fe20000000009 */
[--C-:B------:R-:W-:Y:S02]  /*6350*/  HADD2.F32 R2, -RZ, R62.reuse.H0_H0 ;  /* 0x2000003eff027230 */ /* 0x100fe40000004100 */
[C---:B------:R-:W-:Y:S01]  /*6360*/  FFMA R10, R49.reuse, R3, R10 ;  /* 0x00000003310a7223 */ /* 0x040fe2000000000a */
[--C-:B------:R-:W-:Y:S02]  /*6370*/  HADD2.F32 R3, -RZ, R63.reuse.H0_H0 ;  /* 0x2000003fff037230 */ /* 0x100fe40000004100 */
[C---:B------:R-:W-:Y:S01]  /*6380*/  FFMA R15, R49.reuse, R0, R15 ;  /* 0x00000000310f7223 */ /* 0x040fe2000000000f */
[----:B------:R-:W-:Y:S02]  /*6390*/  HADD2.F32 R0, -RZ, R62.H1_H1 ;  /* 0x3000003eff007230 */ /* 0x000fe40000004100 */
[----:B------:R-:W-:Y:S01]  /*63a0*/  FFMA R12, R49, R2, R12 ;  /* 0x00000002310c7223 */ /* 0x000fe2000000000c */
[--C-:B----4-:R-:W-:Y:S02]  /*63b0*/  HADD2.F32 R2, -RZ, R68.reuse.H0_H0 ;  /* 0x20000044ff027230 */ /* 0x110fe40000004100 */
[C---:B------:R-:W-:Y:S01]  /*63c0*/  FMUL R27, R47.reuse, R27 ;  /* 0x0000001b2f1b7220 */ /* 0x040fe20000400000 */
[----:B------:R-:W-:Y:S01]  /*63d0*/  FMUL R31, R47, R31 ;  /* 0x0000001f2f1f7220 */ /* 0x000fe20000400000 */
[C---:B------:R-:W-:Y:S01]  /*63e0*/  FFMA R13, R49.reuse, R0, R13 ;  /* 0x00000000310d7223 */ /* 0x040fe2000000000d */
[----:B------:R-:W-:Y:S02]  /*63f0*/  HADD2.F32 R0, -RZ, R63.H1_H1 ;  /* 0x3000003fff007230 */ /* 0x000fe40000004100 */
[----:B------:R-:W-:Y:S01]  /*6400*/  FFMA R14, R49, R3, R14 ;  /* 0x00000003310e7223 */ /* 0x000fe2000000000e */
[----:B------:R-:W-:Y:S01]  /*6410*/  HADD2.F32 R3, -RZ, R68.H1_H1 ;  /* 0x30000044ff037230 */ /* 0x000fe20000004100 */
[----:B------:R-:W-:Y:S01]  /*6420*/  F2FP.F16.F32.PACK_AB R54, R5, R4 ;  /* 0x000000040536723e */ /* 0x000fe200000000ff */
[----:B------:R-:W-:Y:S02]  /*6430*/  HADD2.F32 R4, -RZ, R79.H0_H0 ;  /* 0x2000004fff047230 */ /* 0x000fe40000004100 */
[C---:B------:R-:W-:Y:S01]  /*6440*/  FFMA R19, R49.reuse, R0, R19 ;  /* 0x0000000031137223 */ /* 0x040fe20000000013 */
[--C-:B------:R-:W-:Y:S02]  /*6450*/  HADD2.F32 R0, -RZ, R69.reuse.H0_H0 ;  /* 0x20000045ff007230 */ /* 0x100fe40000004100 */
[C---:B------:R-:W-:Y:S01]  /*6460*/  FFMA R16, R49.reuse, R2, R16 ;  /* 0x0000000231107223 */ /* 0x040fe20000000010 */
[----:B------:R-:W-:Y:S01]  /*6470*/  FFMA R17, R49, R3, R17 ;  /* 0x0000000331117223 */ /* 0x000fe20000000011 */
[----:B------:R-:W-:Y:S01]  /*6480*/  HADD2.F32 R2, -RZ, R69.H1_H1 ;  /* 0x30000045ff027230 */ /* 0x000fe20000004100 */
[----:B------:R-:W-:Y:S01]  /*6490*/  F2FP.F16.F32.PACK_AB R55, R11, R6 ;  /* 0x000000060b37723e */ /* 0x000fe200000000ff */
[----:B------:R-:W-:Y:S01]  /*64a0*/  FFMA R18, R49, R0, R18 ;  /* 0x0000000031127223 */ /* 0x000fe20000000012 */
[--C-:B------:R-:W-:Y:S01]  /*64b0*/  HADD2.F32 R0, -RZ, R70.reuse.H0_H0 ;  /* 0x20000046ff007230 */ /* 0x100fe20000004100 */
[----:B------:R-:W-:Y:S01]  /*64c0*/  F2FP.F16.F32.PACK_AB R8, R9, R8 ;  /* 0x000000080908723e */ /* 0x000fe200000000ff */
[C---:B------:R-:W-:Y:S01]  /*64d0*/  FFMA R23, R49.reuse, R2, R23 ;  /* 0x0000000231177223 */ /* 0x040fe20000000017 */
[----:B------:R1:W-:Y:S01]  /*64e0*/  STSM.16.M88.4 [R107+0x400], R52 ;  /* 0x000400346b007844 */ /* 0x0003e20000000200 */
[----:B------:R-:W-:Y:S02]  /*64f0*/  HADD2.F32 R2, -RZ, R70.H1_H1 ;  /* 0x30000046ff027230 */ /* 0x000fe40000004100 */
[----:B------:R-:W-:Y:S01]  /*6500*/  FFMA R20, R49, R0, R20 ;  /* 0x0000000031147223 */ /* 0x000fe20000000014 */
[--C-:B------:R-:W-:Y:S01]  /*6510*/  HADD2.F32 R3, -RZ, R71.reuse.H0_H0 ;  /* 0x20000047ff037230 */ /* 0x100fe20000004100 */
[----:B------:R-:W-:Y:S01]  /*6520*/  F2FP.F16.F32.PACK_AB R9, R15, R10 ;  /* 0x0000000a0f09723e */ /* 0x000fe200000000ff */
[----:B------:R-:W-:Y:S02]  /*6530*/  HADD2.F32 R0, -RZ, R71.H1_H1 ;  /* 0x30000047ff007230 */ /* 0x000fe40000004100 */
[C---:B------:R-:W-:Y:S01]  /*6540*/  FFMA R21, R49.reuse, R2, R21 ;  /* 0x0000000231157223 */ /* 0x040fe20000000015 */
[--C-:B------:R-:W-:Y:S02]  /*6550*/  HADD2.F32 R2, -RZ, R76.reuse.H0_H0 ;  /* 0x2000004cff027230 */ /* 0x100fe40000004100 */
[C---:B------:R-:W-:Y:S01]  /*6560*/  FFMA R22, R49.reuse, R3, R22 ;  /* 0x0000000331167223 */ /* 0x040fe20000000016 */
[--C-:B------:R-:W-:Y:S02]  /*6570*/  HADD2.F32 R3, -RZ, R77.reuse.H0_H0 ;  /* 0x2000004dff037230 */ /* 0x100fe40000004100 */
[C---:B------:R-:W-:Y:S01]  /*6580*/  FFMA R27, R49.reuse, R0, R27 ;  /* 0x00000000311b7223 */ /* 0x040fe2000000001b */
[----:B------:R-:W-:Y:S02]  /*6590*/  HADD2.F32 R0, -RZ, R76.H1_H1 ;  /* 0x3000004cff007230 */ /* 0x000fe40000004100 */
[----:B------:R-:W-:Y:S01]  /*65a0*/  FFMA R24, R49, R2, R24 ;  /* 0x0000000231187223 */ /* 0x000fe20000000018 */
[--C-:B------:R-:W-:Y:S02]  /*65b0*/  HADD2.F32 R2, -RZ, R78.reuse.H0_H0 ;  /* 0x2000004eff027230 */ /* 0x100fe40000004100 */
[----:B------:R-:W-:Y:S01]  /*65c0*/  FMUL R35, R47, R35 ;  /* 0x000000232f237220 */ /* 0x000fe20000400000 */
[----:B------:R-:W-:Y:S01]  /*65d0*/  F2FP.F16.F32.PACK_AB R10, R13, R12 ;  /* 0x0000000c0d0a723e */ /* 0x000fe200000000ff */
[C---:B------:R-:W-:Y:S01]  /*65e0*/  FFMA R25, R49.reuse, R0, R25 ;  /* 0x0000000031197223 */ /* 0x040fe20000000019 */
[----:B------:R-:W-:Y:S02]  /*65f0*/  HADD2.F32 R0, -RZ, R77.H1_H1 ;  /* 0x3000004dff007230 */ /* 0x000fe40000004100 */
[----:B------:R-:W-:Y:S01]  /*6600*/  FFMA R26, R49, R3, R26 ;  /* 0x00000003311a7223 */ /* 0x000fe2000000001a */
[----:B------:R-:W-:Y:S01]  /*6610*/  HADD2.F32 R3, -RZ, R78.H1_H1 ;  /* 0x3000004eff037230 */ /* 0x000fe20000004100 */
[----:B------:R-:W-:Y:S01]  /*6620*/  F2FP.F16.F32.PACK_AB R11, R19, R14 ;  /* 0x0000000e130b723e */ /* 0x000fe200000000ff */
[C---:B------:R-:W-:Y:S01]  /*6630*/  FFMA R31, R49.reuse, R0, R31 ;  /* 0x00000000311f7223 */ /* 0x040fe2000000001f */
[----:B------:R-:W-:Y:S02]  /*6640*/  HADD2.F32 R0, -RZ, R79.H1_H1 ;  /* 0x3000004fff007230 */ /* 0x000fe40000004100 */
[C---:B------:R-:W-:Y:S01]  /*6650*/  FFMA R28, R49.reuse, R2, R28 ;  /* 0x00000002311c7223 */ /* 0x040fe2000000001c */
[----:B------:R1:W-:Y:S01]  /*6660*/  STSM.16.M88.4 [R106+0x400], R8 ;  /* 0x000400086a007844 */ /* 0x0003e20000000200 */
[----:B------:R-:W-:Y:S01]  /*6670*/  FFMA R29, R49, R3, R29 ;  /* 0x00000003311d7223 */ /* 0x000fe2000000001d */
[----:B------:R-:W-:Y:S01]  /*6680*/  F2FP.F16.F32.PACK_AB R16, R17, R16 ;  /* 0x000000101110723e */ /* 0x000fe200000000ff */
[----:B------:R-:W-:Y:S01]  /*6690*/  FFMA R30, R49, R4, R30 ;  /* 0x00000004311e7223 */ /* 0x000fe2000000001e */
[----:B------:R-:W-:Y:S01]  /*66a0*/  F2FP.F16.F32.PACK_AB R17, R23, R18 ;  /* 0x000000121711723e */ /* 0x000fe200000000ff */
[----:B------:R-:W-:Y:S01]  /*66b0*/  FFMA R35, R49, R0, R35 ;  /* 0x0000000031237223 */ /* 0x000fe20000000023 */
[----:B------:R-:W-:Y:S02]  /*66c0*/  F2FP.F16.F32.PACK_AB R18, R21, R20 ;  /* 0x000000141512723e */ /* 0x000fe400000000ff */
[----:B------:R-:W-:Y:S02]  /*66d0*/  F2FP.F16.F32.PACK_AB R19, R27, R22 ;  /* 0x000000161b13723e */ /* 0x000fe400000000ff */
[----:B------:R-:W-:Y:S02]  /*66e0*/  F2FP.F16.F32.PACK_AB R24, R25, R24 ;  /* 0x000000181918723e */ /* 0x000fe400000000ff */
[----:B------:R-:W-:Y:S01]  /*66f0*/  F2FP.F16.F32.PACK_AB R25, R31, R26 ;  /* 0x0000001a1f19723e */ /* 0x000fe200000000ff */
[----:B------:R1:W-:Y:S01]  /*6700*/  STSM.16.M88.4 [R108], R16 ;  /* 0x000000106c007844 */ /* 0x0003e20000000200 */
[----:B------:R-:W-:Y:S02]  /*6710*/  F2FP.F16.F32.PACK_AB R26, R29, R28 ;  /* 0x0000001c1d1a723e */ /* 0x000fe400000000ff */
[----:B------:R-:W-:Y:S05]  /*6720*/  F2FP.F16.F32.PACK_AB R27, R35, R30 ;  /* 0x0000001e231b723e */ /* 0x000fea00000000ff */
[----:B------:R1:W-:Y:S01]  /*6730*/  STSM.16.M88.4 [R109], R24 ;  /* 0x000000186d007844 */ /* 0x0003e20000000200 */
[----:B------:R-:W-:Y:S01]  /*6740*/  @!PT LDS RZ, [RZ] ;  /* 0x00000000fffff984 */ /* 0x000fe20000000800 */
[----:B------:R-:W-:Y:S01]  /*6750*/  @!PT LDS RZ, [RZ] ;  /* 0x00000000fffff984 */ /* 0x000fe20000000800 */
[----:B------:R-:W-:Y:S01]  /*6760*/  @!PT LDS RZ, [RZ] ;  /* 0x00000000fffff984 */ /* 0x000fe20000000800 */
[----:B------:R-:W-:Y:S01]  /*6770*/  @!PT LDS RZ, [RZ] ;  /* 0x00000000fffff984 */ /* 0x000fe20000000800 */
[----:B------:R2:W-:Y:S07]  /*6780*/  MEMBAR.ALL.CTA ;  /* 0x0000000000007992 */ /* 0x0005ee0000008000 */
[----:B--2---:R-:W2:Y:S02]  /*6790*/  FENCE.VIEW.ASYNC.S ;  /* 0x00000000000073c6 */ /* 0x004ea40000000000 */
[----:B--2---:R-:W-:Y:S06]  /*67a0*/  BAR.SYNC.DEFER_BLOCKING 0x1, 0x80 ;  /* 0x0042000000007b1d */ /* 0x004fec0000010000 */
[----:B------:R-:W-:Y:S05]  /*67b0*/  @P0 BRA `(.L_x_106) ;  /* 0x0000000000280947 */ /* 0x000fea0003800000 */
[----:B------:R-:W-:Y:S02]  /*67c0*/  UIADD3 UR4, UPT, UPT, UR48, 0x400, URZ ;  /* 0x0000040030047890 */ /* 0x000fe4000fffe0ff */
[----:B------:R-:W-:Y:S01]  /*67d0*/  UIADD3 UR6, UP0, UPT, UR52, 0x680, URZ ;  /* 0x0000068034067890 */ /* 0x000fe2000ff1e0ff */
[----:B------:R-:W-:Y:S03]  /*67e0*/  UMOV UR43, UR36 ;  /* 0x00000024002b7c82 */ /* 0x000fe60008000000 */
[----:B------:R-:W-:Y:S01]  /*67f0*/  MOV R94, UR4 ;  /* 0x00000004005e7c02 */ /* 0x000fe20008000f00 */
[----:B------:R-:W-:Y:S03]  /*6800*/  UIADD3.X UR7, UPT, UPT, URZ, UR53, URZ, UP0, !UPT ;  /* 0x00000035ff077290 */ /* 0x000fe600087fe4ff */
[----:B------:R-:W-:Y:S11]  /*6810*/  R2UR UR40, R94 ;  /* 0x000000005e2872ca */ /* 0x000ff600000e0000 */
[----:B------:R-:W-:Y:S02]  /*6820*/  @!UPT UIADD3 URZ, UPT, UPT, URZ, URZ, URZ ;  /* 0x000000fffffff290 */ /* 0x000fe4000fffe0ff */
[----:B------:R2:W-:Y:S01]  /*6830*/  UTMASTG.3D [UR40], [UR6] ;  /* 0x00000028060073b5 */ /* 0x0005e20008010000 */
[----:B------:R0:W-:Y:S01]  /*6840*/  UTMACMDFLUSH ;  /* 0x00000000000079b7 */ /* 0x0001e20000000000 */
[----:B--2---:R-:W-:Y:S04]  /*6850*/  DEPBAR.LE SB0, 0x1 ;  /* 0x000080400000791a */ /* 0x004fe80000000000 */
.L_x_106:
[----:B------:R-:W-:Y:S05]  /*6860*/  BSYNC.RECONVERGENT B0 ;  /* 0x0000000000007941 */ /* 0x000fea0003800200 */
.L_x_105:
[----:B------:R-:W-:Y:S01]  /*6870*/  BAR.SYNC.DEFER_BLOCKING 0x1, 0x80 ;  /* 0x0042000000007b1d */ /* 0x000fe20000010000 */
[----:B------:R-:W-:Y:S01]  /*6880*/  ISETP.NE.AND P1, PT, R105, RZ, PT ;  /* 0x000000ff6900720c */ /* 0x000fe20003f25270 */
[----:B------:R-:W-:Y:S01]  /*6890*/  UIADD3 UR4, UPT, UPT, UR50, -0x1, URZ ;  /* 0xffffffff32047890 */ /* 0x000fe2000fffe0ff */
[----:B------:R-:W-:Y:S03]  /*68a0*/  LEA R2, R65, UR48, 0x3 ;  /* 0x0000003041027c11 */ /* 0x000fe6000f8e18ff */
[----:B------:R-:W-:Y:S08]  /*68b0*/  UISETP.GT.U32.AND UP0, UPT, UR4, -0x3, UPT ;  /* 0xfffffffd0400788c */ /* 0x000ff0000bf04070 */
[----:B------:R-:W-:Y:S01]  /*68c0*/  @P1 SHF.L.U32 R3, R98, 0x1f, RZ ;  /* 0x0000001f62031819 */ /* 0x000fe200000006ff */
[----:B------:R-:W-:Y:S06]  /*68d0*/  BRA.U UP0, `(.L_x_107) ;  /* 0x0000000100247547 */ /* 0x000fec000b800000 */
[----:B------:R-:W-:Y:S01]  /*68e0*/  IMAD.U32 R4, RZ, RZ, UR49 ;  /* 0x00000031ff047e24 */ /* 0x000fe2000f8e00ff */
[----:B------:R-:W-:Y:S01]  /*68f0*/  MOV R0, UR37 ;  /* 0x0000002500007c02 */ /* 0x000fe20008000f00 */
[----:B------:R-:W-:Y:S03]  /*6900*/  UIADD3 UR49, UPT, UPT, UR49, 0x1, URZ ;  /* 0x0000000131317890 */ /* 0x000fe6000fffe0ff */
[----:B------:R-:W-:Y:S01]  /*6910*/  @P1 LEA R4, R4, UR48, 0x3 ;  /* 0x0000003004041c11 */ /* 0x000fe2000f8e18ff */
[----:B------:R-:W-:Y:S04]  /*6920*/  UISETP.NE.AND UP0, UPT, UR49, 0x3, UPT ;  /* 0x000000033100788c */ /* 0x000fe8000bf05270 */
[----:B------:R-:W-:Y:S01]  /*6930*/  @P1 VIADD R4, R4, 0xd8 ;  /* 0x000000d804041836 */ /* 0x000fe20000000000 */
[----:B------:R-:W-:Y:S04]  /*6940*/  USEL UR49, UR49, URZ, UP0 ;  /* 0x000000ff31317287 */ /* 0x000fe80008000000 */
[----:B------:R-:W-:Y:S04]  /*6950*/  @P1 PRMT R0, R0, 0x654, R4 ;  /* 0x0000065400001816 */ /* 0x000fe80000000004 */
[----:B------:R2:W-:Y:S04]  /*6960*/  @P1 SYNCS.ARRIVE.TRANS64.RED.A1T0 RZ, [R0+URZ], RZ ;  /* 0x000000ff00ff19a7 */ /* 0x0005e800081004ff */
.L_x_107:
[----:B------:R-:W3:Y:S01]  /*6970*/  @P1 SYNCS.PHASECHK.TRANS64.TRYWAIT P0, [R2+URZ+0xc0], R3 ;  /* 0x0000c003020015a7 */ /* 0x000ee200080011ff */
[----:B------:R-:W-:Y:S01]  /*6980*/  BSSY B1, `(.L_x_108) ;  /* 0x0000017000017945 */ /* 0x000fe20003800000 */
[----:B---3--:R-:W-:Y:S03]  /*6990*/  @P1 SEL R67, RZ, 0x1, !P0 ;  /* 0x00000001ff431807 */ /* 0x008fe60004000000 */
[----:B------:R-:W-:Y:S05]  /*69a0*/  @!P1 BRA `(.L_x_109) ;  /* 0x0000000000509947 */ /* 0x000fea0003800000 */
[----:B------:R-:W-:Y:S01]  /*69b0*/  ISETP.NE.AND P1, PT, R72, RZ, PT ;  /* 0x000000ff4800720c */ /* 0x000fe20003f25270 */
[----:B------:R-:W-:Y:S01]  /*69c0*/  BSSY B0, `(.L_x_110) ;  /* 0x000000a000007945 */ /* 0x000fe20003800000 */
[----:B------:R-:W-:Y:S11]  /*69d0*/  ISETP.NE.AND P0, PT, R67, RZ, PT ;  /* 0x000000ff4300720c */ /* 0x000ff60003f05270 */
[----:B------:R-:W-:Y:S04]  /*69e0*/  @P1 IMAD R5, R65, 0x2000, R66 ;  /* 0x0000200041051824 */ /* 0x000fe800078e0242 */
[----:B------:R-:W-:Y:S05]  /*69f0*/  @P1 VIADD R4, R5, UR48 ;  /* 0x0000003005041c36 */ /* 0x000fea0008000000 */
[----:B------:R-:W-:Y:S01]  /*6a00*/  @P1 IADD3 R3, PT, PT, R73, R4, RZ ;  /* 0x0000000449031210 */ /* 0x000fe20007ffe0ff */
[----:B------:R-:W-:Y:S01]  /*6a10*/  @P1 IMAD.IADD R4, R99, 0x1, R4 ;  /* 0x0000000163041824 */ /* 0x000fe200078e0204 */
[----:B------:R-:W-:Y:S06]  /*6a20*/  @P0 BRA `(.L_x_111) ;  /* 0x00000000000c0947 */ /* 0x000fec0003800000 */
[----:B--2---:R-:W-:Y:S04]  /*6a30*/  SHF.L.U32 R0, R98, 0x1f, RZ ;  /* 0x0000001f62007819 */ /* 0x004fe800000006ff */
[----:B------:R-:W2:Y:S02]  /*6a40*/  SYNCS.PHASECHK.TRANS64.TRYWAIT P0, [R2+URZ+0xc0], R0 ;  /* 0x0000c000020075a7 */ /* 0x000ea400080011ff */
[----:B--2---:R-:W-:Y:S05]  /*6a50*/  @!P0 BRA `(.L_x_112) ;  /* 0x0000002400f88947 */ /* 0x004fea0003800000 */
.L_x_111:
[----:B------:R-:W-:Y:S05]  /*6a60*/  BSYNC B0 ;  /* 0x0000000000007941 */ /* 0x000fea0003800000 */
.L_x_110:
[----:B------:R-:W-:Y:S02]  /*6a70*/  ISETP.NE.AND P0, PT, R72, RZ, PT ;  /* 0x000000ff4800720c */ /* 0x000fe40003f05270 */
[----:B------:R-:W-:Y:S11]  /*6a80*/  IADD3 R65, PT, PT, R65, 0x1, RZ ;  /* 0x0000000141417810 */ /* 0x000ff60007ffe0ff */
[----:B--2---:R-:W-:Y:S01]  /*6a90*/  @P0 IMAD.IADD R0, R99, 0x1, R3 ;  /* 0x0000000163000824 */ /* 0x004fe200078e0203 */
[----:B------:R-:W-:Y:S05]  /*6aa0*/  @P0 WARPSYNC.ALL ;  /* 0x0000000000000948 */ /* 0x000fea0003800000 */
[----:B------:R3:W4:Y:S04]  /*6ab0*/  @P0 LDSM.16.M88.4 R56, [R5+UR48+0x400] ;  /* 0x000400300538083b */ /* 0x0007280008000200 */
[----:B------:R3:W2:Y:S04]  /*6ac0*/  @P0 LDSM.16.M88.4 R60, [R4+0x400] ;  /* 0x00040000043c083b */ /* 0x0006a80000000200 */
[----:B------:R3:W1:Y:S04]  /*6ad0*/  @P0 LDSM.16.M88.4 R68, [R3+0x400] ;  /* 0x000400000344083b */ /* 0x0006680000000200 */
[----:B------:R3:W1:Y:S02]  /*6ae0*/  @P0 LDSM.16.M88.4 R76, [R0+0x400] ;  /* 0x00040000004c083b */ /* 0x0006640000000200 */
.L_x_109:
[----:B------:R-:W-:Y:S05]  /*6af0*/  BSYNC B1 ;  /* 0x0000000000017941 */ /* 0x000fea0003800000 */
.L_x_108:
[----:B--23--:R-:W-:Y:S05]  /*6b00*/  VIADD R0, R48, 0x40 ;  /* 0x0000004030007836 */ /* 0x00cfea0000000000 */
[----:B------:R-:W-:Y:S04]  /*6b10*/  SHF.R.U32.HI R0, RZ, 0x15, R0 ;  /* 0x00000015ff007819 */ /* 0x000fe80000011600 */
[----:B------:R-:W-:Y:S11]  /*6b20*/  LOP3.LUT P0, RZ, R0, 0x3, R93, 0x48, !PT ;  /* 0x0000000300ff7812 */ /* 0x000ff6000780485d */
[----:B------:R-:W-:Y:S02]  /*6b30*/  @!UPT UIADD3 URZ, UPT, UPT, URZ, URZ, URZ ;  /* 0x000000fffffff290 */ /* 0x000fe4000fffe0ff */
[----:B------:R-:W-:Y:S05]  /*6b40*/  @!P0 BRA `(.L_x_113) ;  /* 0x0000000000408947 */ /* 0x000fea0003800000 */
[----:B------:R-:W2:Y:S01]  /*6b50*/  LDCU.64 UR8, c[0x4][0x70] ;  /* 0x01000e00ff0877ac */ /* 0x000ea20008000a00 */
[----:B------:R-:W-:Y:S01]  /*6b60*/  MOV R3, 0x0 ;  /* 0x0000000000037802 */ /* 0x000fe20000000f00 */
[----:B------:R-:W-:Y:S02]  /*6b70*/  HFMA2 R12, -RZ, RZ, 0, 5.9604644775390625e-08 ;  /* 0x00000001ff0c7431 */ /* 0x000fe400000001ff */
[----:B-1----:R-:W-:Y:S02]  /*6b80*/  IMAD.MOV.U32 R8, RZ, RZ, 0x192 ;  /* 0x00000192ff087424 */ /* 0x002fe400078e00ff */
[----:B------:R-:W-:Y:S01]  /*6b90*/  IMAD.MOV.U32 R13, RZ, RZ, RZ ;  /* 0x000000ffff0d7224 */ /* 0x000fe200078e00ff */
[----:B------:R-:W1:Y:S01]  /*6ba0*/  LDCU.64 UR6, c[0x4][0x78] ;  /* 0x01000f00ff0677ac */ /* 0x000e620008000a00 */
[----:B------:R-:W3:Y:S01]  /*6bb0*/  LDC.64 R2, c[0x4][R3] ;  /* 0x0100000003027b82 */ /* 0x000ee20000000a00 */
[----:B------:R-:W5:Y:S01]  /*6bc0*/  LDCU.64 UR4, c[0x4][0x10] ;  /* 0x01000200ff0477ac */ /* 0x000f620008000a00 */
[----:B--2---:R-:W-:Y:S01]  /*6bd0*/  MOV R5, UR9 ;  /* 0x0000000900057c02 */ /* 0x004fe20008000f00 */
[----:B------:R-:W-:Y:S01]  /*6be0*/  IMAD.U32 R4, RZ, RZ, UR8 ;  /* 0x00000008ff047e24 */ /* 0x000fe2000f8e00ff */
[----:B-1----:R-:W-:Y:S01]  /*6bf0*/  MOV R7, UR7 ;  /* 0x0000000700077c02 */ /* 0x002fe20008000f00 */
[----:B------:R-:W-:Y:S01]  /*6c00*/  IMAD.U32 R6, RZ, RZ, UR6 ;  /* 0x00000006ff067e24 */ /* 0x000fe2000f8e00ff */
[----:B-----5:R-:W-:Y:S01]  /*6c10*/  MOV R11, UR5 ;  /* 0x00000005000b7c02 */ /* 0x020fe20008000f00 */
[----:B------:R-:W-:Y:S02]  /*6c20*/  IMAD.U32 R10, RZ, RZ, UR4 ;  /* 0x00000004ff0a7e24 */ /* 0x000fe4000f8e00ff */
[----:B------:R-:W-:Y:S07]  /*6c30*/  LEPC R20, `(.L_x_113) ;  /* 0x000000001014794e */ /* 0x000fee0000000000 */
[----:B---34-:R-:W-:Y:S05]  /*6c40*/  CALL.ABS.NOINC R2 ;  /* 0x0000000002007343 */ /* 0x018fea0003c00000 */
.L_x_113:
[----:B------:R-:W-:Y:S05]  /*6c50*/  WARPSYNC.ALL ;  /* 0x0000000000007948 */ /* 0x000fea0003800000 */
[----:B------:R-:W-:Y:S01]  /*6c60*/  R2UR UR4, R48 ;  /* 0x00000000300472ca */ /* 0x000fe200000e0000 */
[--C-:B----4-:R-:W-:Y:S01]  /*6c70*/  HADD2.F32 R50, -RZ, R56.reuse.H0_H0 ;  /* 0x20000038ff327230 */ /* 0x110fe20000004100 */
[----:B------:R-:W-:Y:S01]  /*6c80*/  ISETP.NE.AND P0, PT, R101, RZ, PT ;  /* 0x000000ff6500720c */ /* 0x000fe20003f05270 */
[----:B------:R-:W-:Y:S01]  /*6c90*/  HADD2.F32 R51, -RZ, R56.H1_H1 ;  /* 0x30000038ff337230 */ /* 0x000fe20000004100 */
[----:B------:R-:W-:Y:S01]  /*6ca0*/  BSSY.RECONVERGENT B0, `(.L_x_114) ;  /* 0x0000085000007945 */ /* 0x000fe20003800200 */
[--C-:B-1----:R-:W-:Y:S08]  /*6cb0*/  HADD2.F32 R52, -RZ, R57.reuse.H0_H0 ;  /* 0x20000039ff347230 */ /* 0x102ff00000004100 */
[----:B------:R-:W1:Y:S02]  /*6cc0*/  LDTM.16dp256bit.x8 R4, tmem[UR4+0x40] ;  /* 0x00004004000479ee */ /* 0x000e6400081a0000 */
[C---:B-1----:R-:W-:Y:S01]  /*6cd0*/  FMUL R0, R47.reuse, R4 ;  /* 0x000000042f007220 */ /* 0x042fe20000400000 */
[C---:B------:R-:W-:Y:S01]  /*6ce0*/  FMUL R2, R47.reuse, R5 ;  /* 0x000000052f027220 */ /* 0x040fe20000400000 */
        /* <DEDUP_REMOVED lines=82> */
[----:B------:R-:W-:Y:S02]  /*7210*/  HADD2.F32 R3, -RZ, R77.H0_H0 ;  /* 0x2000004dff037230 */ /* 0x000fe40000004100 */
[C---:B------:R-:W-:Y:S01]  /*7220*/  FFMA R27, R49.reuse, R0, R27 ;  /* 0x00000000311b7223 */ /* 0x040fe2000000001b */
[----:B------:R-:W-:Y:S02]  /*7230*/  HADD2.F32 R0, -RZ, R76.H1_H1 ;  /* 0x3000004cff007230 */ /* 0x000fe40000004100 */
[----:B------:R-:W-:Y:S01]  /*7240*/  FFMA R24, R49, R2, R24 ;  /* 0x0000000231187223 */ /* 0x000fe20000000018 */
[--C-:B------:R-:W-:Y:S02]  /*7250*/  HADD2.F32 R2, -RZ, R78.reuse.H0_H0 ;  /* 0x2000004eff027230 */ /* 0x100fe40000004100 */
[----:B------:R-:W-:Y:S01]  /*7260*/  FMUL R35, R47, R35 ;  /* 0x000000232f237220 */ /* 0x000fe20000400000 */
[----:B------:R-:W-:Y:S02]  /*7270*/  HADD2.F32 R5, -RZ, R79.H1_H1 ;  /* 0x3000004fff057230 */ /* 0x000fe40000004100 */
[C---:B------:R-:W-:Y:S01]  /*7280*/  FFMA R25, R49.reuse, R0, R25 ;  /* 0x0000000031197223 */ /* 0x040fe20000000019 */
[----:B------:R-:W-:Y:S02]  /*7290*/  HADD2.F32 R0, -RZ, R77.H1_H1 ;  /* 0x3000004dff007230 */ /* 0x000fe40000004100 */
[----:B------:R-:W-:Y:S01]  /*72a0*/  FFMA R26, R49, R3, R26 ;  /* 0x00000003311a7223 */ /* 0x000fe2000000001a */
[----:B------:R-:W-:Y:S01]  /*72b0*/  HADD2.F32 R3, -RZ, R78.H1_H1 ;  /* 0x3000004eff037230 */ /* 0x000fe20000004100 */
[----:B------:R-:W-:Y:S01]  /*72c0*/  F2FP.F16.F32.PACK_AB R10, R13, R12 ;  /* 0x0000000c0d0a723e */ /* 0x000fe200000000ff */
[----:B------:R-:W-:Y:S01]  /*72d0*/  FFMA R31, R49, R0, R31 ;  /* 0x00000000311f7223 */ /* 0x000fe2000000001f */
[----:B------:R-:W-:Y:S01]  /*72e0*/  F2FP.F16.F32.PACK_AB R11, R19, R14 ;  /* 0x0000000e130b723e */ /* 0x000fe200000000ff */
[C---:B------:R-:W-:Y:S01]  /*72f0*/  FFMA R28, R49.reuse, R2, R28 ;  /* 0x00000002311c7223 */ /* 0x040fe2000000001c */
[----:B------:R-:W-:Y:S01]  /*7300*/  FFMA R29, R49, R3, R29 ;  /* 0x00000003311d7223 */ /* 0x000fe2000000001d */
[----:B------:R-:W-:Y:S01]  /*7310*/  F2FP.F16.F32.PACK_AB R16, R17, R16 ;  /* 0x000000101110723e */ /* 0x000fe200000000ff */
[----:B------:R-:W-:Y:S01]  /*7320*/  FFMA R30, R49, R4, R30 ;  /* 0x00000004311e7223 */ /* 0x000fe2000000001e */
[----:B------:R1:W-:Y:S01]  /*7330*/  STSM.16.M88.4 [R106+0x2400], R8 ;  /* 0x002400086a007844 */ /* 0x0003e20000000200 */
[----:B------:R-:W-:Y:S01]  /*7340*/  F2FP.F16.F32.PACK_AB R17, R23, R18 ;  /* 0x000000121711723e */ /* 0x000fe200000000ff */
[----:B------:R-:W-:Y:S01]  /*7350*/  FFMA R35, R49, R5, R35 ;  /* 0x0000000531237223 */ /* 0x000fe20000000023 */
[----:B------:R-:W-:Y:S02]  /*7360*/  F2FP.F16.F32.PACK_AB R18, R21, R20 ;  /* 0x000000141512723e */ /* 0x000fe400000000ff */
[----:B------:R-:W-:Y:S02]  /*7370*/  F2FP.F16.F32.PACK_AB R19, R27, R22 ;  /* 0x000000161b13723e */ /* 0x000fe400000000ff */
[----:B------:R-:W-:Y:S02]  /*7380*/  F2FP.F16.F32.PACK_AB R24, R25, R24 ;  /* 0x000000181918723e */ /* 0x000fe400000000ff */
[----:B------:R-:W-:Y:S01]  /*7390*/  F2FP.F16.F32.PACK_AB R25, R31, R26 ;  /* 0x0000001a1f19723e */ /* 0x000fe200000000ff */
[----:B------:R1:W-:Y:S01]  /*73a0*/  STSM.16.M88.4 [R108+0x2000], R16 ;  /* 0x002000106c007844 */ /* 0x0003e20000000200 */
[----:B------:R-:W-:Y:S02]  /*73b0*/  F2FP.F16.F32.PACK_AB R26, R29, R28 ;  /* 0x0000001c1d1a723e */ /* 0x000fe400000000ff */
[----:B------:R-:W-:Y:S05]  /*73c0*/  F2FP.F16.F32.PACK_AB R27, R35, R30 ;  /* 0x0000001e231b723e */ /* 0x000fea00000000ff */
[----:B------:R1:W-:Y:S01]  /*73d0*/  STSM.16.M88.4 [R109+0x2000], R24 ;  /* 0x002000186d007844 */ /* 0x0003e20000000200 */
        /* <DEDUP_REMOVED lines=8> */
[----:B------:R-:W-:Y:S02]  /*7460*/  UIADD3 UR8, UP0, UPT, UR52, 0x680, URZ ;  /* 0x0000068034087890 */ /* 0x000fe4000ff1e0ff */
[----:B------:R-:W-:Y:S02]  /*7470*/  UIADD3 UR5, UPT, UPT, UR41, 0x40, URZ ;  /* 0x0000004029057890 */ /* 0x000fe4000fffe0ff */
[----:B------:R-:W-:Y:S02]  /*7480*/  UIADD3 UR4, UPT, UPT, UR48, 0x2400, URZ ;  /* 0x0000240030047890 */ /* 0x000fe4000fffe0ff */
[----:B------:R-:W-:Y:S01]  /*7490*/  UIADD3.X UR9, UPT, UPT, URZ, UR53, URZ, UP0, !UPT ;  /* 0x00000035ff097290 */ /* 0x000fe200087fe4ff */
[----:B------:R-:W-:Y:S01]  /*74a0*/  UMOV UR6, UR42 ;  /* 0x0000002a00067c82 */ /* 0x000fe20008000000 */
[----:B------:R-:W-:Y:S07]  /*74b0*/  UMOV UR7, UR36 ;  /* 0x0000002400077c82 */ /* 0x000fee0008000000 */
[----:B------:R2:W-:Y:S01]  /*74c0*/  UTMASTG.3D [UR4], [UR8] ;  /* 0x00000004080073b5 */ /* 0x0005e20008010000 */
[----:B------:R0:W-:Y:S01]  /*74d0*/  UTMACMDFLUSH ;  /* 0x00000000000079b7 */ /* 0x0001e20000000000 */
[----:B--2---:R-:W-:Y:S04]  /*74e0*/  DEPBAR.LE SB0, 0x1 ;  /* 0x000080400000791a */ /* 0x004fe80000000000 */
.L_x_115:
[----:B------:R-:W-:Y:S05]  /*74f0*/  BSYNC.RECONVERGENT B0 ;  /* 0x0000000000007941 */ /* 0x000fea0003800200 */
.L_x_114:
[----:B------:R-:W-:Y:S01]  /*7500*/  BAR.SYNC.DEFER_BLOCKING 0x1, 0x80 ;  /* 0x0042000000007b1d */ /* 0x000fe20000010000 */
[----:B------:R-:W-:Y:S01]  /*7510*/  ISETP.NE.AND P1, PT, R105, RZ, PT ;  /* 0x000000ff6900720c */ /* 0x000fe20003f25270 */
[----:B------:R-:W-:Y:S01]  /*7520*/  UISETP.GT.U32.AND UP0, UPT, UR50, -0x3, UPT ;  /* 0xfffffffd3200788c */ /* 0x000fe2000bf04070 */
[----:B------:R-:W-:Y:S11]  /*7530*/  LEA R4, R65, UR48, 0x3 ;  /* 0x0000003041047c11 */ /* 0x000ff6000f8e18ff */
        /* <DEDUP_REMOVED lines=11> */
.L_x_116:
        /* <DEDUP_REMOVED lines=15> */
.L_x_120:
[----:B------:R-:W-:Y:S05]  /*76e0*/  BSYNC B0 ;  /* 0x0000000000007941 */ /* 0x000fea0003800000 */
.L_x_119:
[----:B------:R-:W-:Y:S11]  /*76f0*/  ISETP.NE.AND P0, PT, R72, RZ, PT ;  /* 0x000000ff4800720c */ /* 0x000ff60003f05270 */
[----:B------:R-:W-:Y:S02]  /*7700*/  @!UPT UIADD3 URZ, UPT, UPT, URZ, URZ, URZ ;  /* 0x000000fffffff290 */ /* 0x000fe4000fffe0ff */
[----:B--2---:R-:W-:Y:S01]  /*7710*/  @P0 IADD3 R0, PT, PT, R99, R73, RZ ;  /* 0x0000004963000210 */ /* 0x004fe20007ffe0ff */
[----:B------:R-:W-:Y:S05]  /*7720*/  @P0 WARPSYNC.ALL ;  /* 0x0000000000000948 */ /* 0x000fea0003800000 */
[----:B------:R3:W4:Y:S04]  /*7730*/  @P0 LDSM.16.M88.4 R56, [R65+UR48+0x400] ;  /* 0x000400304138083b */ /* 0x0007280008000200 */
[----:B------:R3:W2:Y:S04]  /*7740*/  @P0 LDSM.16.M88.4 R60, [R2+0x400] ;  /* 0x00040000023c083b */ /* 0x0006a80000000200 */
[----:B------:R3:W1:Y:S04]  /*7750*/  @P0 LDSM.16.M88.4 R68, [R73+0x400] ;  /* 0x000400004944083b */ /* 0x0006680000000200 */
[----:B------:R3:W1:Y:S02]  /*7760*/  @P0 LDSM.16.M88.4 R76, [R0+0x400] ;  /* 0x00040000004c083b */ /* 0x0006640000000200 */
.L_x_118:
[----:B------:R-:W-:Y:S05]  /*7770*/  BSYNC B1 ;  /* 0x0000000000017941 */ /* 0x000fea0003800000 */
.L_x_117:
        /* <DEDUP_REMOVED lines=21> */
.L_x_122:
[----:B------:R-:W-:Y:S01]  /*78d0*/  ISETP.NE.AND P0, PT, R101, RZ, PT ;  /* 0x000000ff6500720c */ /* 0x000fe20003f05270 */
[----:B------:R-:W-:Y:S05]  /*78e0*/  WARPSYNC.ALL ;  /* 0x0000000000007948 */ /* 0x000fea0003800000 */
[----:B------:R-:W-:Y:S01]  /*78f0*/  R2UR UR4, R48 ;  /* 0x00000000300472ca */ /* 0x000fe200000e0000 */
[--C-:B----4-:R-:W-:Y:S01]  /*7900*/  HADD2.F32 R0, -RZ, R56.reuse.H0_H0 ;  /* 0x20000038ff007230 */ /* 0x110fe20000004100 */
[----:B------:R-:W-:Y:S01]  /*7910*/  R2UR UR5, R64 ;  /* 0x00000000400572ca */ /* 0x000fe200000e0000 */
[----:B------:R-:W-:Y:S01]  /*7920*/  HADD2.F32 R2, -RZ, R56.H1_H1 ;  /* 0x30000038ff027230 */ /* 0x000fe20000004100 */
[----:B------:R-:W-:Y:S01]  /*7930*/  BSSY.RECONVERGENT B0, `(.L_x_123) ;  /* 0x0000089000007945 */ /* 0x000fe20003800200 */
[--C-:B------:R-:W-:Y:S02]  /*7940*/  HADD2.F32 R3, -RZ, R57.reuse.H0_H0 ;  /* 0x20000039ff037230 */ /* 0x100fe40000004100 */
[----:B------:R-:W-:Y:S02]  /*7950*/  HADD2.F32 R48, -RZ, R57.H1_H1 ;  /* 0x30000039ff307230 */ /* 0x000fe40000004100 */
[--C-:B------:R-:W-:Y:S02]  /*7960*/  HADD2.F32 R50, -RZ, R58.reuse.H0_H0 ;  /* 0x2000003aff327230 */ /* 0x100fe40000004100 */
[----:B------:R-:W-:Y:S02]  /*7970*/  HADD2.F32 R51, -RZ, R58.H1_H1 ;  /* 0x3000003aff337230 */ /* 0x000fe40000004100 */
[----:B-1----:R-:W1:Y:S01]  /*7980*/  LDTM.16dp256bit.x8 R4, tmem[UR4+0x80] ;  /* 0x00008004000479ee */ /* 0x002e6200081a0000 */
[----:B------:R-:W-:Y:S01]  /*7990*/  NOP ;  /* 0x0000000000007918 */ /* 0x000fe20000000000 */
[----:B------:R-:W-:Y:S01]  /*79a0*/  UIADD3 UR5, UPT, UPT, UR5, 0x140, URZ ;  /* 0x0000014005057890 */ /* 0x000fe2000fffe0ff */
[--C-:B------:R-:W-:Y:S02]  /*79b0*/  HADD2.F32 R52, -RZ, R59.reuse.H0_H0 ;  /* 0x2000003bff347230 */ /* 0x100fe40000004100 */
[----:B------:R-:W-:Y:S01]  /*79c0*/  HADD2.F32 R53, -RZ, R59.H1_H1 ;  /* 0x3000003bff357230 */ /* 0x000fe20000004100 */
[----:B------:R-:W-:Y:S01]  /*79d0*/  UPRMT UR5, UR37, 0x654, UR5 ;  /* 0x0000065425057896 */ /* 0x000fe20008000005 */
[--C-:B------:R-:W-:Y:S02]  /*79e0*/  HADD2.F32 R54, -RZ, R60.reuse.H0_H0 ;  /* 0x2000003cff367230 */ /* 0x100fe40000004100 */
[----:B------:R-:W-:Y:S02]  /*79f0*/  HADD2.F32 R55, -RZ, R60.H1_H1 ;  /* 0x3000003cff377230 */ /* 0x000fe40000004100 */
[--C-:B------:R-:W-:Y:S02]  /*7a00*/  HADD2.F32 R56, -RZ, R61.reuse.H0_H0 ;  /* 0x2000003dff387230 */ /* 0x100fe40000004100 */
[----:B------:R-:W-:Y:S02]  /*7a10*/  HADD2.F32 R57, -RZ, R61.H1_H1 ;  /* 0x3000003dff397230 */ /* 0x000fe40000004100 */
[----:B-1----:R-:W-:Y:S01]  /*7a20*/  SYNCS.ARRIVE.TRANS64.RED.A1T0 RZ, [UR5], RZ ;  /* 0x000000ffffff79a7 */ /* 0x002fe20008100405 */
[--C-:B------:R-:W-:Y:S02]  /*7a30*/  HADD2.F32 R58, -RZ, R62.reuse.H0_H0 ;  /* 0x2000003eff3a7230 */ /* 0x100fe40000004100 */
[----:B------:R-:W-:Y:S02]  /*7a40*/  HADD2.F32 R59, -RZ, R62.H1_H1 ;  /* 0x3000003eff3b7230 */ /* 0x000fe40000004100 */
[--C-:B------:R-:W-:Y:S02]  /*7a50*/  HADD2.F32 R60, -RZ, R63.reuse.H0_H0 ;  /* 0x2000003fff3c7230 */ /* 0x100fe40000004100 */
[----:B------:R-:W-:Y:S02]  /*7a60*/  HADD2.F32 R61, -RZ, R63.H1_H1 ;  /* 0x3000003fff3d7230 */ /* 0x000fe40000004100 */
[C---:B------:R-:W-:Y:S01]  /*7a70*/  FMUL R4, R47.reuse, R4 ;  /* 0x000000042f047220 */ /* 0x040fe20000400000 */
[C---:B------:R-:W-:Y:S01]  /*7a80*/  FMUL R5, R47.reuse, R5 ;  /* 0x000000052f057220 */ /* 0x040fe20000400000 */
[C---:B------:R-:W-:Y:S01]  /*7a90*/  FMUL R6, R47.reuse, R6 ;  /* 0x000000062f067220 */ /* 0x040fe20000400000 */
[----:B------:R-:W-:Y:S01]  /*7aa0*/  FMUL R7, R47, R7 ;  /* 0x000000072f077220 */ /* 0x000fe20000400000 */
[C---:B------:R-:W-:Y:S01]  /*7ab0*/  FFMA R4, R49.reuse, R0, R4 ;  /* 0x0000000031047223 */ /* 0x040fe20000000004 */
[C---:B------:R-:W-:Y:S01]  /*7ac0*/  FFMA R5, R49.reuse, R2, R5 ;  /* 0x0000000231057223 */ /* 0x040fe20000000005 */
[C---:B------:R-:W-:Y:S01]  /*7ad0*/  FFMA R6, R49.reuse, R3, R6 ;  /* 0x0000000331067223 */ /* 0x040fe20000000006 */
[----:B------:R-:W-:Y:S01]  /*7ae0*/  FFMA R7, R49, R48, R7 ;  /* 0x0000003031077223 */ /* 0x000fe20000000007 */
[C---:B------:R-:W-:Y:S01]  /*7af0*/  FMUL R8, R47.reuse, R8 ;  /* 0x000000082f087220 */ /* 0x040fe20000400000 */
[----:B------:R-:W-:Y:S01]  /*7b00*/  FMUL R9, R47, R9 ;  /* 0x000000092f097220 */ /* 0x000fe20000400000 */
[----:B------:R-:W-:Y:S01]  /*7b10*/  F2FP.F16.F32.PACK_AB R4, R5, R4 ;  /* 0x000000040504723e */ /* 0x000fe200000000ff */
[----:B------:R-:W-:Y:S01]  /*7b20*/  FMUL R0, R47, R10 ;  /* 0x0000000a2f007220 */ /* 0x000fe20000400000 */
[----:B------:R-:W-:Y:S01]  /*7b30*/  F2FP.F16.F32.PACK_AB R5, R7, R6 ;  /* 0x000000060705723e */ /* 0x000fe200000000ff */
[C---:B------:R-:W-:Y:S01]  /*7b40*/  FFMA R8, R49.reuse, R50, R8 ;  /* 0x0000003231087223 */ /* 0x040fe20000000008 */
[C---:B------:R-:W-:Y:S01]  /*7b50*/  FFMA R9, R49.reuse, R51, R9 ;  /* 0x0000003331097223 */ /* 0x040fe20000000009 */
[----:B------:R-:W-:Y:S01]  /*7b60*/  FFMA R0, R49, R52, R0 ;  /* 0x0000003431007223 */ /* 0x000fe20000000000 */
[C---:B------:R-:W-:Y:S01]  /*7b70*/  FMUL R2, R47.reuse, R11 ;  /* 0x0000000b2f027220 */ /* 0x040fe20000400000 */
[C---:B------:R-:W-:Y:S01]  /*7b80*/  FMUL R3, R47.reuse, R12 ;  /* 0x0000000c2f037220 */ /* 0x040fe20000400000 */
[----:B------:R-:W-:Y:S01]  /*7b90*/  FMUL R10, R47, R13 ;  /* 0x0000000d2f0a7220 */ /* 0x000fe20000400000 */
[----:B------:R-:W-:Y:S01]  /*7ba0*/  F2FP.F16.F32.PACK_AB R6, R9, R8 ;  /* 0x000000080906723e */ /* 0x000fe200000000ff */
[C---:B------:R-:W-:Y:S01]  /*7bb0*/  FFMA R2, R49.reuse, R53, R2 ;  /* 0x0000003531027223 */ /* 0x040fe20000000002 */
[C---:B------:R-:W-:Y:S01]  /*7bc0*/  FFMA R3, R49.reuse, R54, R3 ;  /* 0x0000003631037223 */ /* 0x040fe20000000003 */
[----:B------:R-:W-:Y:S01]  /*7bd0*/  FFMA R10, R49, R55, R10 ;  /* 0x00000037310a7223 */ /* 0x000fe2000000000a */
[C---:B------:R-:W-:Y:S01]  /*7be0*/  FMUL R11, R47.reuse, R14 ;  /* 0x0000000e2f0b7220 */ /* 0x040fe20000400000 */
[C---:B------:R-:W-:Y:S01]  /*7bf0*/  FMUL R15, R47.reuse, R15 ;  /* 0x0000000f2f0f7220 */ /* 0x040fe20000400000 */
[----:B------:R-:W-:Y:S01]  /*7c00*/  F2FP.F16.F32.PACK_AB R7, R2, R0 ;  /* 0x000000000207723e */ /* 0x000fe200000000ff */
[----:B------:R-:W-:Y:S01]  /*7c10*/  FMUL R12, R47, R16 ;  /* 0x000000102f0c7220 */ /* 0x000fe20000400000 */
[----:B------:R-:W-:Y:S01]  /*7c20*/  F2FP.F16.F32.PACK_AB R8, R10, R3 ;  /* 0x000000030a08723e */ /* 0x000fe200000000ff */
[C---:B------:R-:W-:Y:S01]  /*7c30*/  FFMA R11, R49.reuse, R56, R11 ;  /* 0x00000038310b7223 */ /* 0x040fe2000000000b */
[C---:B------:R-:W-:Y:S01]  /*7c40*/  FFMA R15, R49.reuse, R57, R15 ;  /* 0x00000039310f7223 */ /* 0x040fe2000000000f */
[----:B------:R1:W-:Y:S01]  /*7c50*/  STSM.16.M88.4 [R107+0x4400], R4 ;  /* 0x004400046b007844 */ /* 0x0003e20000000200 */
[----:B------:R-:W-:Y:S01]  /*7c60*/  FFMA R12, R49, R58, R12 ;  /* 0x0000003a310c7223 */ /* 0x000fe2000000000c */
[C---:B------:R-:W-:Y:S01]  /*7c70*/  FMUL R13, R47.reuse, R17 ;  /* 0x000000112f0d7220 */ /* 0x040fe20000400000 */
[----:B------:R-:W-:Y:S01]  /*7c80*/  FMUL R14, R47, R18 ;  /* 0x000000122f0e7220 */ /* 0x000fe20000400000 */
[----:B------:R-:W-:Y:S01]  /*7c90*/  F2FP.F16.F32.PACK_AB R9, R15, R11 ;  /* 0x0000000b0f09723e */ /* 0x000fe200000000ff */
[--C-:B------:R-:W-:Y:S02]  /*7ca0*/  HADD2.F32 R62, -RZ, R68.reuse.H0_H0 ;  /* 0x20000044ff3e7230 */ /* 0x100fe40000004100 */
[C---:B------:R-:W-:Y:S01]  /*7cb0*/  FFMA R13, R49.reuse, R59, R13 ;  /* 0x0000003b310d7223 */ /* 0x040fe2000000000d */
[----:B------:R-:W-:Y:S01]  /*7cc0*/  FFMA R14, R49, R60, R14 ;  /* 0x0000003c310e7223 */ /* 0x000fe2000000000e */
[C---:B------:R-:W-:Y:S01]  /*7cd0*/  FMUL R19, R47.reuse, R19 ;  /* 0x000000132f137220 */ /* 0x040fe20000400000 */
[----:B------:R-:W-:Y:S02]  /*7ce0*/  HADD2.F32 R63, -RZ, R68.H1_H1 ;  /* 0x30000044ff3f7230 */ /* 0x000fe40000004100 */
[----:B------:R-:W-:Y:S01]  /*7cf0*/  FMUL R16, R47, R20 ;  /* 0x000000142f107220 */ /* 0x000fe20000400000 */
[----:B------:R-:W-:Y:S01]  /*7d00*/  F2FP.F16.F32.PACK_AB R10, R13, R12 ;  /* 0x0000000c0d0a723e */ /* 0x000fe200000000ff */
[C---:B------:R-:W-:Y:S01]  /*7d10*/  FFMA R19, R49.reuse, R61, R19 ;  /* 0x0000003d31137223 */ /* 0x040fe20000000013 */
[--C-:B------:R-:W-:Y:S02]  /*7d20*/  HADD2.F32 R64, -RZ, R69.reuse.H0_H0 ;  /* 0x20000045ff407230 */ /* 0x100fe40000004100 */
[----:B------:R-:W-:Y:S01]  /*7d30*/  FFMA R16, R49, R62, R16 ;  /* 0x0000003e31107223 */ /* 0x000fe20000000010 */
[----:B------:R-:W-:Y:S01]  /*7d40*/  FMUL R17, R47, R21 ;  /* 0x000000152f117220 */ /* 0x000fe20000400000 */
[----:B------:R-:W-:Y:S01]  /*7d50*/  HADD2.F32 R65, -RZ, R69.H1_H1 ;  /* 0x30000045ff417230 */ /* 0x000fe20000004100 */
[----:B------:R-:W-:Y:S01]  /*7d60*/  F2FP.F16.F32.PACK_AB R11, R19, R14 ;  /* 0x0000000e130b723e */ /* 0x000fe200000000ff */
[----:B------:R-:W-:Y:S01]  /*7d70*/  FMUL R18, R47, R22 ;  /* 0x000000162f127220 */ /* 0x000fe20000400000 */
[----:B------:R-:W-:Y:S01]  /*7d80*/  FFMA R17, R49, R63, R17 ;  /* 0x0000003f31117223 */ /* 0x000fe20000000011 */
[--C-:B------:R-:W-:Y:S02]  /*7d90*/  HADD2.F32 R66, -RZ, R70.reuse.H0_H0 ;  /* 0x20000046ff427230 */ /* 0x100fe40000004100 */
[----:B------:R-:W-:Y:S01]  /*7da0*/  FMUL R23, R47, R23 ;  /* 0x000000172f177220 */ /* 0x000fe20000400000 */
[----:B------:R1:W-:Y:S01]  /*7db0*/  STSM.16.M88.4 [R106+0x4400], R8 ;  /* 0x004400086a007844 */ /* 0x0003e20000000200 */
[----:B------:R-:W-:Y:S01]  /*7dc0*/  FFMA R18, R49, R64, R18 ;  /* 0x0000004031127223 */ /* 0x000fe20000000012 */
[----:B------:R-:W-:Y:S01]  /*7dd0*/  F2FP.F16.F32.PACK_AB R16, R17, R16 ;  /* 0x000000101110723e */ /* 0x000fe200000000ff */
[----:B------:R-:W-:Y:S01]  /*7de0*/  FFMA R23, R49, R65, R23 ;  /* 0x0000004131177223 */ /* 0x000fe20000000017 */
[----:B------:R-:W-:Y:S02]  /*7df0*/  HADD2.F32 R67, -RZ, R70.H1_H1 ;  /* 0x30000046ff437230 */ /* 0x000fe40000004100 */
[C---:B------:R-:W-:Y:S01]  /*7e00*/  FMUL R20, R47.reuse, R24 ;  /* 0x000000182f147220 */ /* 0x040fe20000400000 */
[--C-:B------:R-:W-:Y:S02]  /*7e10*/  HADD2.F32 R68, -RZ, R71.reuse.H0_H0 ;  /* 0x20000047ff447230 */ /* 0x100fe40000004100 */
[----:B------:R-:W-:Y:S01]  /*7e20*/  FMUL R21, R47, R25 ;  /* 0x000000192f157220 */ /* 0x000fe20000400000 */
[----:B------:R-:W-:Y:S01]  /*7e30*/  F2FP.F16.F32.PACK_AB R17, R23, R18 ;  /* 0x000000121711723e */ /* 0x000fe200000000ff */
[C---:B------:R-:W-:Y:S01]  /*7e40*/  FFMA R20, R49.reuse, R66, R20 ;  /* 0x0000004231147223 */ /* 0x040fe20000000014 */
[----:B------:R-:W-:Y:S02]  /*7e50*/  HADD2.F32 R69, -RZ, R71.H1_H1 ;  /* 0x30000047ff457230 */ /* 0x000fe40000004100 */
[----:B------:R-:W-:Y:S01]  /*7e60*/  FFMA R21, R49, R67, R21 ;  /* 0x0000004331157223 */ /* 0x000fe20000000015 */
[C---:B------:R-:W-:Y:S01]  /*7e70*/  FMUL R22, R47.reuse, R26 ;  /* 0x0000001a2f167220 */ /* 0x040fe20000400000 */
[--C-:B------:R-:W-:Y:S02]  /*7e80*/  HADD2.F32 R70, -RZ, R76.reuse.H0_H0 ;  /* 0x2000004cff467230 */ /* 0x100fe40000004100 */
[C---:B------:R-:W-:Y:S01]  /*7e90*/  FMUL R27, R47.reuse, R27 ;  /* 0x0000001b2f1b7220 */ /* 0x040fe20000400000 */
[----:B------:R-:W-:Y:S02]  /*7ea0*/  HADD2.F32 R71, -RZ, R76.H1_H1 ;  /* 0x3000004cff477230 */ /* 0x000fe40000004100 */
[C---:B------:R-:W-:Y:S01]  /*7eb0*/  FMUL R24, R47.reuse, R28 ;  /* 0x0000001c2f187220 */ /* 0x040fe20000400000 */
[--C-:B------:R-:W-:Y:S02]  /*7ec0*/  HADD2.F32 R72, -RZ, R77.reuse.H0_H0 ;  /* 0x2000004dff487230 */ /* 0x100fe40000004100 */
[----:B------:R-:W-:Y:S01]  /*7ed0*/  FMUL R25, R47, R29 ;  /* 0x0000001d2f197220 */ /* 0x000fe20000400000 */
[----:B------:R-:W-:Y:S01]  /*7ee0*/  FFMA R22, R49, R68, R22 ;  /* 0x0000004431167223 */ /* 0x000fe20000000016 */
[----:B------:R-:W-:Y:S02]  /*7ef0*/  HADD2.F32 R73, -RZ, R77.H1_H1 ;  /* 0x3000004dff497230 */ /* 0x000fe40000004100 */
[----:B------:R-:W-:Y:S01]  /*7f00*/  FMUL R26, R47, R30 ;  /* 0x0000001e2f1a7220 */ /* 0x000fe20000400000 */
[----:B------:R-:W-:Y:S01]  /*7f10*/  FFMA R27, R49, R69, R27 ;  /* 0x00000045311b7223 */ /* 0x000fe2000000001b */
        /* <DEDUP_REMOVED lines=12> */
[----:B------:R-:W-:Y:S01]  /*7fe0*/  FMUL R35, R47, R35 ;  /* 0x000000232f237220 */ /* 0x000fe20000400000 */
[C---:B------:R-:W-:Y:S01]  /*7ff0*/  FFMA R28, R49.reuse, R74, R28 ;  /* 0x0000004a311c7223 */ /* 0x040fe2000000001c */
[C---:B------:R-:W-:Y:S01]  /*8000*/  FFMA R29, R49.reuse, R75, R29 ;  /* 0x0000004b311d7223 */ /* 0x040fe2000000001d */
[C---:B------:R-:W-:Y:S01]  /*8010*/  FFMA R30, R49.reuse, R76, R30 ;  /* 0x0000004c311e7223 */ /* 0x040fe2000000001e */
        /* <DEDUP_REMOVED lines=26> */
.L_x_124:
[----:B------:R-:W-:Y:S05]  /*81c0*/  BSYNC.RECONVERGENT B0 ;  /* 0x0000000000007941 */ /* 0x000fea0003800200 */
.L_x_123:
[----:B------:R-:W-:Y:S01]  /*81d0*/  BAR.SYNC.DEFER_BLOCKING 0x1, 0x80 ;  /* 0x0042000000007b1d */ /* 0x000fe20000010000 */
[----:B------:R-:W-:Y:S01]  /*81e0*/  UIADD3 UR4, UPT, UPT, UR50, 0x1, URZ ;  /* 0x0000000132047890 */ /* 0x000fe2000fffe0ff */
[----:B------:R-:W-:Y:S03]  /*81f0*/  IADD3 R46, PT, PT, R46, 0x1, RZ ;  /* 0x000000012e2e7810 */ /* 0x000fe60007ffe0ff */
[----:B------:R-:W-:Y:S09]  /*8200*/  UISETP.GT.U32.AND UP0, UPT, UR4, -0x3, UPT ;  /* 0xfffffffd0400788c */ /* 0x000ff2000bf04070 */
[----:B------:R-:W-:Y:S05]  /*8210*/  BRA.U UP0, `(.L_x_125) ;  /* 0x0000000100287547 */ /* 0x000fea000b800000 */
[----:B------:R-:W-:Y:S01]  /*8220*/  ISETP.NE.AND P0, PT, R105, RZ, PT ;  /* 0x000000ff6900720c */ /* 0x000fe20003f05270 */
[----:B------:R-:W-:Y:S01]  /*8230*/  IMAD.U32 R2, RZ, RZ, UR49 ;  /* 0x00000031ff027e24 */ /* 0x000fe2000f8e00ff */
[----:B------:R-:W-:Y:S01]  /*8240*/  UIADD3 UR49, UPT, UPT, UR49, 0x1, URZ ;  /* 0x0000000131317890 */ /* 0x000fe2000fffe0ff */
[----:B------:R-:W-:Y:S03]  /*8250*/  IMAD.U32 R0, RZ, RZ, UR37 ;  /* 0x00000025ff007e24 */ /* 0x000fe6000f8e00ff */
[----:B------:R-:W-:Y:S04]  /*8260*/  UISETP.NE.AND UP0, UPT, UR49, 0x3, UPT ;  /* 0x000000033100788c */ /* 0x000fe8000bf05270 */
[----:B------:R-:W-:Y:S03]  /*8270*/  USEL UR49, UR49, URZ, UP0 ;  /* 0x000000ff31317287 */ /* 0x000fe60008000000 */
[----:B------:R-:W-:Y:S05]  /*8280*/  @P0 LEA R2, R2, UR48, 0x3 ;  /* 0x0000003002020c11 */ /* 0x000fea000f8e18ff */
[----:B------:R-:W-:Y:S05]  /*8290*/  @P0 VIADD R2, R2, 0xd8 ;  /* 0x000000d802020836 */ /* 0x000fea0000000000 */
[----:B------:R-:W-:Y:S04]  /*82a0*/  @P0 PRMT R0, R0, 0x654, R2 ;  /* 0x0000065400000816 */ /* 0x000fe80000000002 */
[----:B------:R2:W-:Y:S03]  /*82b0*/  @P0 SYNCS.ARRIVE.TRANS64.RED.A1T0 RZ, [R0+URZ], RZ ;  /* 0x000000ff00ff09a7 */ /* 0x0005e600081004ff */
.L_x_125:
[----:B------:R-:W-:Y:S01]  /*82c0*/  ISETP.NE.AND P2, PT, R102, RZ, PT ;  /* 0x000000ff6600720c */ /* 0x000fe20003f45270 */
[----:B------:R-:W-:Y:S01]  /*82d0*/  UIADD3 UR50, UPT, UPT, UR50, 0x3, URZ ;  /* 0x0000000332327890 */ /* 0x000fe2000fffe0ff */
[----:B------:R-:W-:Y:S01]  /*82e0*/  ISETP.NE.AND P0, PT, R104, 0x2, PT ;  /* 0x000000026800780c */ /* 0x000fe20003f05270 */
[----:B------:R-:W-:Y:S01]  /*82f0*/  IMAD.IADD R14, R44, 0x1, R86 ;  /* 0x000000012c0e7824 */ /* 0x000fe200078e0256 */
[----:B------:R-:W-:Y:S01]  /*8300*/  ISETP.NE.AND P1, PT, R46, 0x4, PT ;  /* 0x000000042e00780c */ /* 0x000fe20003f25270 */
[----:B------:R-:W-:Y:S01]  /*8310*/  IMAD.IADD R15, R45, 0x1, R87 ;  /* 0x000000012d0f7824 */ /* 0x000fe200078e0257 */
[----:B------:R-:W-:Y:S02]  /*8320*/  SEL R2, RZ, 0x1, P0 ;  /* 0x00000001ff027807 */ /* 0x000fe40000000000 */
[----:B--2---:R-:W-:Y:S02]  /*8330*/  SEL R0, RZ, 0x1, P1 ;  /* 0x00000001ff007807 */ /* 0x004fe40000800000 */
[----:B------:R-:W-:Y:S02]  /*8340*/  LOP3.LUT R96, R96, R2, RZ, 0x3c, !PT ;  /* 0x0000000260607212 */ /* 0x000fe400078e3cff */
[----:B------:R-:W-:Y:S02]  /*8350*/  LOP3.LUT R97, R97, R0, RZ, 0x3c, !PT ;  /* 0x0000000061617212 */ /* 0x000fe400078e3cff */
[----:B------:R-:W-:Y:S02]  /*8360*/  @P2 R2UR UR36, R95 ;  /* 0x000000005f2422ca */ /* 0x000fe400000e0000 */
[----:B------:R-:W-:Y:S02]  /*8370*/  SEL R104, R104, RZ, P0 ;  /* 0x000000ff68687207 */ /* 0x000fe40000000000 */
[----:B------:R-:W-:Y:S01]  /*8380*/  SEL R46, R46, RZ, P1 ;  /* 0x000000ff2e2e7207 */ /* 0x000fe20000800000 */
[----:B------:R-:W-:Y:S10]  /*8390*/  @P2 BRA `(.L_x_126) ;  /* 0xffffffcc00142947 */ /* 0x000ff4000383ffff */
[----:B------:R-:W-:-:S09]  /*83a0*/  UISETP.NE.AND UP0, UPT, UR51, URZ, UPT ;  /* 0x000000ff3300728c */ /* 0x000fd2000bf05270 */
[----:B------:R-:W-:Y:S05]  /*83b0*/  BRA.U !UP0, `(.L_x_127) ;  /* 0x0000000108487547 */ /* 0x000fea000b800000 */
[----:B------:R-:W2:Y:S02]  /*83c0*/  LDCU.64 UR4, c[0x0][0x890] ;  /* 0x00011200ff0477ac */ /* 0x000ea40008000a00 */
[----:B--2---:R-:W-:-:S04]  /*83d0*/  UISETP.NE.U32.AND UP0, UPT, UR4, URZ, UPT ;  /* 0x000000ff0400728c */ /* 0x004fc8000bf05070 */
[----:B------:R-:W-:-:S09]  /*83e0*/  UISETP.NE.AND.EX UP0, UPT, UR5, URZ, UPT, UP0 ;  /* 0x000000ff0500728c */ /* 0x000fd2000bf05300 */
[----:B------:R-:W-:Y:S05]  /*83f0*/  BRA.U UP0, `(.L_x_128) ;  /* 0x00000001000c7547 */ /* 0x000fea000b800000 */
[----:B------:R-:W-:-:S13]  /*8400*/  FSETP.NEU.AND P0, PT, R49, RZ, PT ;  /* 0x000000ff3100720b */ /* 0x000fda0003f0d000 */
[----:B------:R-:W-:Y:S05]  /*8410*/  @!P0 EXIT ;  /* 0x000000000000894d */ /* 0x000fea0003800000 */
[----:B------:R-:W-:Y:S05]  /*8420*/  BRA `(.L_x_127) ;  /* 0x00000000002c7947 */ /* 0x000fea0003800000 */
.L_x_128:
[----:B------:R-:W-:Y:S01]  /*8430*/  ISETP.NE.AND P0, PT, R103, RZ, PT ;  /* 0x000000ff6700720c */ /* 0x000fe20003f05270 */
[----:B------:R-:W-:-:S12]  /*8440*/  BSSY.RECONVERGENT B0, `(.L_x_127) ;  /* 0x0000009000007945 */ /* 0x000fd80003800200 */
[----:B------:R-:W-:Y:S05]  /*8450*/  @P0 BRA `(.L_x_129) ;  /* 0x0000000000140947 */ /* 0x000fea0003800000 */
[----:B------:R-:W2:Y:S02]  /*8460*/  LDCU.64 UR4, c[0x0][0x888] ;  /* 0x00011100ff0477ac */ /* 0x000ea40008000a00 */
[----:B--2---:R-:W-:-:S04]  /*8470*/  ISETP.NE.U32.AND P0, PT, RZ, UR4, PT ;  /* 0x00000004ff007c0c */ /* 0x004fc8000bf05070 */
[----:B------:R-:W-:-:S13]  /*8480*/  ISETP.NE.AND.EX P0, PT, RZ, UR5, PT, P0 ;  /* 0x00000005ff007c0c */ /* 0x000fda000bf05300 */
[----:B------:R-:W-:Y:S05]  /*8490*/  @!P0 EXIT ;  /* 0x000000000000894d */ /* 0x000fea0003800000 */
[----:B------:R-:W-:Y:S05]  /*84a0*/  BRA `(.L_x_130) ;  /* 0x0000000000087947 */ /* 0x000fea0003800000 */
.L_x_129:
[----:B------:R-:W-:-:S13]  /*84b0*/  FSETP.NEU.AND P0, PT, R49, RZ, PT ;  /* 0x000000ff3100720b */ /* 0x000fda0003f0d000 */
[----:B------:R-:W-:Y:S05]  /*84c0*/  @!P0 EXIT ;  /* 0x000000000000894d */ /* 0x000fea0003800000 */
.L_x_130:
[----:B------:R-:W-:Y:S05]  /*84d0*/  BSYNC.RECONVERGENT B0 ;  /* 0x0000000000007941 */ /* 0x000fea0003800200 */
.L_x_127:
[----:B------:R-:W-:Y:S01]  /*84e0*/  ULEA UR4, UR49, UR48, 0x3 ;  /* 0x0000003031047291 */ /* 0x000fe2000f8e18ff */
[----:B------:R-:W-:-:S04]  /*84f0*/  DEPBAR.LE SB0, 0x0 ;  /* 0x000080000000791a */ /* 0x000fc80000000000 */
[----:B------:R-:W-:-:S04]  /*8500*/  UIADD3 UR4, UPT, UPT, UR4, 0xd8, URZ ;  /* 0x000000d804047890 */ /* 0x000fc8000fffe0ff */
[----:B------:R-:W-:-:S09]  /*8510*/  UPRMT UR4, UR37, 0x654, UR4 ;  /* 0x0000065425047896 */ /* 0x000fd20008000004 */
[----:B------:R-:W-:Y:S01]  /*8520*/  SYNCS.ARRIVE.TRANS64.RED.A1T0 RZ, [UR4], RZ ;  /* 0x000000ffffff79a7 */ /* 0x000fe20008100404 */
[----:B------:R-:W-:Y:S05]  /*8530*/  EXIT ;  /* 0x000000000000794d */ /* 0x000fea0003800000 */
.L_x_20:
[----:B--2---:R2:W1:Y:S02]  /*8540*/  SYNCS.PHASECHK.TRANS64.TRYWAIT P0, [R2+URZ+0x170], R3 ;  /* 0x00017003020075a7 */ /* 0x00446400080011ff */
[----:B-1----:R-:W-:Y:S05]  /*8550*/  @!P0 NANOSLEEP.SYNCS 0x989680 ;  /* 0x009896800000895d */ /* 0x002fea0003900000 */
[----:B------:R-:W1:Y:S02]  /*8560*/  @!P0 SYNCS.PHASECHK.TRANS64 P0, [R2+URZ+0x170], R3 ;  /* 0x00017003020085a7 */ /* 0x000e6400080010ff */
[----:B-1----:R-:W-:Y:S05]  /*8570*/  @!P0 BRA `(.L_x_20) ;  /* 0xfffffffc00f08947 */ /* 0x002fea000383ffff */
[----:B------:R-:W-:Y:S05]  /*8580*/  BRA `(.L_x_131) ;  /* 0xffffff9000587947 */ /* 0x000fea000383ffff */
.L_x_23:
[----:B-1----:R-:W-:Y:S07]  /*8590*/  MOV R2, UR33 ;  /* 0x0000002100027c02 */ /* 0x002fee0008000f00 */
.L_x_132:
[----:B-1----:R1:W2:Y:S02]  /*85a0*/  SYNCS.PHASECHK.TRANS64.TRYWAIT P0, [R2+URZ+0x60], R4 ;  /* 0x00006004020075a7 */ /* 0x0022a400080011ff */
[----:B--2---:R-:W-:Y:S05]  /*85b0*/  @!P0 NANOSLEEP.SYNCS 0x989680 ;  /* 0x009896800000895d */ /* 0x004fea0003900000 */
[----:B------:R-:W2:Y:S02]  /*85c0*/  @!P0 SYNCS.PHASECHK.TRANS64 P0, [R2+URZ+0x60], R4 ;  /* 0x00006004020085a7 */ /* 0x000ea400080010ff */
[----:B--2---:R-:W-:Y:S05]  /*85d0*/  @!P0 BRA `(.L_x_132) ;  /* 0xfffffffc00f08947 */ /* 0x004fea000383ffff */
[----:B------:R-:W-:Y:S05]  /*85e0*/  BRA `(.L_x_22) ;  /* 0xffffff9000a87947 */ /* 0x000fea000383ffff */
.L_x_29:
[----:B-1----:R-:W-:Y:S07]  /*85f0*/  MOV R2, UR17 ;  /* 0x0000001100027c02 */ /* 0x002fee0008000f00 */
.L_x_133:
[----:B-1----:R1:W2:Y:S02]  /*8600*/  SYNCS.PHASECHK.TRANS64.TRYWAIT P0, [R2+URZ+0x60], R4 ;  /* 0x00006004020075a7 */ /* 0x0022a400080011ff */
[----:B--2---:R-:W-:Y:S05]  /*8610*/  @!P0 NANOSLEEP.SYNCS 0x989680 ;  /* 0x009896800000895d */ /* 0x004fea0003900000 */
[----:B------:R-:W2:Y:S02]  /*8620*/  @!P0 SYNCS.PHASECHK.TRANS64 P0, [R2+URZ+0x60], R4 ;  /* 0x00006004020085a7 */ /* 0x000ea400080010ff */
[----:B--2---:R-:W-:Y:S05]  /*8630*/  @!P0 BRA `(.L_x_133) ;  /* 0xfffffffc00f08947 */ /* 0x004fea000383ffff */
[----:B------:R-:W-:Y:S05]  /*8640*/  BRA `(.L_x_28) ;  /* 0xffffff9400507947 */ /* 0x000fea000383ffff */
.L_x_33:
[----:B-1----:R1:W2:Y:S02]  /*8650*/  SYNCS.PHASECHK.TRANS64.TRYWAIT P0, [R2+URZ+0x100], R3 ;  /* 0x00010003020075a7 */ /* 0x0022a400080011ff */
[----:B--2---:R-:W-:Y:S05]  /*8660*/  @!P0 NANOSLEEP.SYNCS 0x989680 ;  /* 0x009896800000895d */ /* 0x004fea0003900000 */
[----:B------:R-:W2:Y:S02]  /*8670*/  @!P0 SYNCS.PHASECHK.TRANS64 P0, [R2+URZ+0x100], R3 ;  /* 0x00010003020085a7 */ /* 0x000ea400080010ff */
[----:B--2---:R-:W-:Y:S05]  /*8680*/  @!P0 BRA `(.L_x_33) ;  /* 0xfffffffc00f08947 */ /* 0x004fea000383ffff */
[----:B------:R-:W-:Y:S05]  /*8690*/  BRA `(.L_x_134) ;  /* 0xffffff9400e07947 */ /* 0x000fea000383ffff */
.L_x_37:
[----:B----4-:R-:W-:-:S07]  /*86a0*/  MOV R0, UR5 ;  /* 0x0000000500007c02 */ /* 0x010fce0008000f00 */
.L_x_135:
[----:B-1----:R1:W2:Y:S02]  /*86b0*/  SYNCS.PHASECHK.TRANS64.TRYWAIT P0, [R0+URZ], R2 ;  /* 0x00000002000075a7 */ /* 0x0022a400080011ff */
[----:B--2---:R-:W-:Y:S05]  /*86c0*/  @!P0 NANOSLEEP.SYNCS 0x989680 ;  /* 0x009896800000895d */ /* 0x004fea0003900000 */
[----:B------:R-:W2:Y:S02]  /*86d0*/  @!P0 SYNCS.PHASECHK.TRANS64 P0, [R0+URZ], R2 ;  /* 0x00000002000085a7 */ /* 0x000ea400080010ff */
[----:B--2---:R-:W-:Y:S05]  /*86e0*/  @!P0 BRA `(.L_x_135) ;  /* 0xfffffffc00f08947 */ /* 0x004fea000383ffff */
[----:B------:R-:W-:Y:S05]  /*86f0*/  BRA `(.L_x_136) ;  /* 0xffffff9c00507947 */ /* 0x000fea000383ffff */
.L_x_38:
[----:B----4-:R-:W-:-:S07]  /*8700*/  MOV R0, UR5 ;  /* 0x0000000500007c02 */ /* 0x010fce0008000f00 */
.L_x_137:
[----:B-1----:R1:W2:Y:S02]  /*8710*/  SYNCS.PHASECHK.TRANS64.TRYWAIT P0, [R0+URZ], R3 ;  /* 0x00000003000075a7 */ /* 0x0022a400080011ff */
[----:B--2---:R-:W-:Y:S05]  /*8720*/  @!P0 NANOSLEEP.SYNCS 0x989680 ;  /* 0x009896800000895d */ /* 0x004fea0003900000 */
[----:B------:R-:W2:Y:S02]  /*8730*/  @!P0 SYNCS.PHASECHK.TRANS64 P0, [R0+URZ], R3 ;  /* 0x00000003000085a7 */ /* 0x000ea400080010ff */
[----:B--2---:R-:W-:Y:S05]  /*8740*/  @!P0 BRA `(.L_x_137) ;  /* 0xfffffffc00f08947 */ /* 0x004fea000383ffff */
[----:B------:R-:W-:Y:S05]  /*8750*/  BRA `(.L_x_138) ;  /* 0xffffff9c005c7947 */ /* 0x000fea000383ffff */
.L_x_39:
[----:B----4-:R-:W-:-:S07]  /*8760*/  MOV R0, UR5 ;  /* 0x0000000500007c02 */ /* 0x010fce0008000f00 */
.L_x_139:
[----:B-1----:R1:W2:Y:S02]  /*8770*/  SYNCS.PHASECHK.TRANS64.TRYWAIT P0, [R0+URZ], R3 ;  /* 0x00000003000075a7 */ /* 0x0022a400080011ff */
[----:B--2---:R-:W-:Y:S05]  /*8780*/  @!P0 NANOSLEEP.SYNCS 0x989680 ;  /* 0x009896800000895d */ /* 0x004fea0003900000 */
[----:B------:R-:W2:Y:S02]  /*8790*/  @!P0 SYNCS.PHASECHK.TRANS64 P0, [R0+URZ], R3 ;  /* 0x00000003000085a7 */ /* 0x000ea400080010ff */
[----:B--2---:R-:W-:Y:S05]  /*87a0*/  @!P0 BRA `(.L_x_139) ;  /* 0xfffffffc00f08947 */ /* 0x004fea000383ffff */
[----:B------:R-:W-:Y:S05]  /*87b0*/  BRA `(.L_x_140) ;  /* 0xffffff9c00687947 */ /* 0x000fea000383ffff */
.L_x_40:
[----:B----4-:R-:W-:-:S07]  /*87c0*/  MOV R0, UR5 ;  /* 0x0000000500007c02 */ /* 0x010fce0008000f00 */
.L_x_141:
[----:B-1----:R1:W2:Y:S02]  /*87d0*/  SYNCS.PHASECHK.TRANS64.TRYWAIT P0, [R0+URZ], R3 ;  /* 0x00000003000075a7 */ /* 0x0022a400080011ff */
[----:B--2---:R-:W-:Y:S05]  /*87e0*/  @!P0 NANOSLEEP.SYNCS 0x989680 ;  /* 0x009896800000895d */ /* 0x004fea0003900000 */
[----:B------:R-:W2:Y:S02]  /*87f0*/  @!P0 SYNCS.PHASECHK.TRANS64 P0, [R0+URZ], R3 ;  /* 0x00000003000085a7 */ /* 0x000ea400080010ff */
[----:B--2---:R-:W-:Y:S05]  /*8800*/  @!P0 BRA `(.L_x_141) ;  /* 0xfffffffc00f08947 */ /* 0x004fea000383ffff */
[----:B------:R-:W-:Y:S05]  /*8810*/  BRA `(.L_x_142) ;  /* 0xffffff9c00747947 */ /* 0x000fea000383ffff */
.L_x_41:
[----:B----4-:R-:W-:-:S07]  /*8820*/  MOV R0, UR5 ;  /* 0x0000000500007c02 */ /* 0x010fce0008000f00 */
.L_x_143:
[----:B-1----:R1:W2:Y:S02]  /*8830*/  SYNCS.PHASECHK.TRANS64.TRYWAIT P0, [R0+URZ], R3 ;  /* 0x00000003000075a7 */ /* 0x0022a400080011ff */
[----:B--2---:R-:W-:Y:S05]  /*8840*/  @!P0 NANOSLEEP.SYNCS 0x989680 ;  /* 0x009896800000895d */ /* 0x004fea0003900000 */
[----:B------:R-:W2:Y:S02]  /*8850*/  @!P0 SYNCS.PHASECHK.TRANS64 P0, [R0+URZ], R3 ;  /* 0x00000003000085a7 */ /* 0x000ea400080010ff */
[----:B--2---:R-:W-:Y:S05]  /*8860*/  @!P0 BRA `(.L_x_143) ;  /* 0xfffffffc00f08947 */ /* 0x004fea000383ffff */
[----:B------:R-:W-:Y:S05]  /*8870*/  BRA `(.L_x_144) ;  /* 0xffffff9c00807947 */ /* 0x000fea000383ffff */
.L_x_42:
[----:B----4-:R-:W-:-:S07]  /*8880*/  MOV R0, UR5 ;  /* 0x0000000500007c02 */ /* 0x010fce0008000f00 */
.L_x_145:
[----:B-1----:R1:W2:Y:S02]  /*8890*/  SYNCS.PHASECHK.TRANS64.TRYWAIT P0, [R0+URZ], R3 ;  /* 0x00000003000075a7 */ /* 0x0022a400080011ff */
[----:B--2---:R-:W-:Y:S05]  /*88a0*/  @!P0 NANOSLEEP.SYNCS 0x989680 ;  /* 0x009896800000895d */ /* 0x004fea0003900000 */
[----:B------:R-:W2:Y:S02]  /*88b0*/  @!P0 SYNCS.PHASECHK.TRANS64 P0, [R0+URZ], R3 ;  /* 0x00000003000085a7 */ /* 0x000ea400080010ff */
[----:B--2---:R-:W-:Y:S05]  /*88c0*/  @!P0 BRA `(.L_x_145) ;  /* 0xfffffffc00f08947 */ /* 0x004fea000383ffff */
[----:B------:R-:W-:Y:S05]  /*88d0*/  BRA `(.L_x_146) ;  /* 0xffffff9c008c7947 */ /* 0x000fea000383ffff */
.L_x_43:
[----:B----4-:R-:W-:-:S07]  /*88e0*/  MOV R0, UR5 ;  /* 0x0000000500007c02 */ /* 0x010fce0008000f00 */
.L_x_147:
[----:B-1----:R1:W2:Y:S02]  /*88f0*/  SYNCS.PHASECHK.TRANS64.TRYWAIT P0, [R0+URZ], R3 ;  /* 0x00000003000075a7 */ /* 0x0022a400080011ff */
[----:B--2---:R-:W-:Y:S05]  /*8900*/  @!P0 NANOSLEEP.SYNCS 0x989680 ;  /* 0x009896800000895d */ /* 0x004fea0003900000 */
[----:B------:R-:W2:Y:S02]  /*8910*/  @!P0 SYNCS.PHASECHK.TRANS64 P0, [R0+URZ], R3 ;  /* 0x00000003000085a7 */ /* 0x000ea400080010ff */
[----:B--2---:R-:W-:Y:S05]  /*8920*/  @!P0 BRA `(.L_x_147) ;  /* 0xfffffffc00f08947 */ /* 0x004fea000383ffff */
[----:B------:R-:W-:Y:S05]  /*8930*/  BRA `(.L_x_148) ;  /* 0xffffff9c00987947 */ /* 0x000fea000383ffff */
.L_x_44:
[----:B----4-:R-:W-:-:S07]  /*8940*/  MOV R0, UR5 ;  /* 0x0000000500007c02 */ /* 0x010fce0008000f00 */
.L_x_149:
[----:B-1----:R1:W2:Y:S02]  /*8950*/  SYNCS.PHASECHK.TRANS64.TRYWAIT P0, [R0+URZ], R3 ;  /* 0x00000003000075a7 */ /* 0x0022a400080011ff */
[----:B--2---:R-:W-:Y:S05]  /*8960*/  @!P0 NANOSLEEP.SYNCS 0x989680 ;  /* 0x009896800000895d */ /* 0x004fea0003900000 */
[----:B------:R-:W2:Y:S02]  /*8970*/  @!P0 SYNCS.PHASECHK.TRANS64 P0, [R0+URZ], R3 ;  /* 0x00000003000085a7 */ /* 0x000ea400080010ff */
[----:B--2---:R-:W-:Y:S05]  /*8980*/  @!P0 BRA `(.L_x_149) ;  /* 0xfffffffc00f08947 */ /* 0x004fea000383ffff */
[----:B------:R-:W-:Y:S05]  /*8990*/  BRA `(.L_x_150) ;  /* 0xffffff9c00a47947 */ /* 0x000fea000383ffff */
.L_x_45:
[----:B----4-:R-:W-:-:S07]  /*89a0*/  MOV R0, UR5 ;  /* 0x0000000500007c02 */ /* 0x010fce0008000f00 */
.L_x_151:
[----:B-1----:R1:W2:Y:S02]  /*89b0*/  SYNCS.PHASECHK.TRANS64.TRYWAIT P0, [R0+URZ], R3 ;  /* 0x00000003000075a7 */ /* 0x0022a400080011ff */
[----:B--2---:R-:W-:Y:S05]  /*89c0*/  @!P0 NANOSLEEP.SYNCS 0x989680 ;  /* 0x009896800000895d */ /* 0x004fea0003900000 */
[----:B------:R-:W2:Y:S02]  /*89d0*/  @!P0 SYNCS.PHASECHK.TRANS64 P0, [R0+URZ], R3 ;  /* 0x00000003000085a7 */ /* 0x000ea400080010ff */
[----:B--2---:R-:W-:Y:S05]  /*89e0*/  @!P0 BRA `(.L_x_151) ;  /* 0xfffffffc00f08947 */ /* 0x004fea000383ffff */
[----:B------:R-:W-:Y:S05]  /*89f0*/  BRA `(.L_x_152) ;  /* 0xffffff9c00b07947 */ /* 0x000fea000383ffff */
.L_x_46:
[----:B----4-:R-:W-:-:S07]  /*8a00*/  MOV R0, UR5 ;  /* 0x0000000500007c02 */ /* 0x010fce0008000f00 */
.L_x_153:
[----:B-1----:R1:W2:Y:S02]  /*8a10*/  SYNCS.PHASECHK.TRANS64.TRYWAIT P0, [R0+URZ], R3 ;  /* 0x00000003000075a7 */ /* 0x0022a400080011ff */
[----:B--2---:R-:W-:Y:S05]  /*8a20*/  @!P0 NANOSLEEP.SYNCS 0x989680 ;  /* 0x009896800000895d */ /* 0x004fea0003900000 */
[----:B------:R-:W2:Y:S02]  /*8a30*/  @!P0 SYNCS.PHASECHK.TRANS64 P0, [R0+URZ], R3 ;  /* 0x00000003000085a7 */ /* 0x000ea400080010ff */
[----:B--2---:R-:W-:Y:S05]  /*8a40*/  @!P0 BRA `(.L_x_153) ;  /* 0xfffffffc00f08947 */ /* 0x004fea000383ffff */
[----:B------:R-:W-:Y:S05]  /*8a50*/  BRA `(.L_x_154) ;  /* 0xffffff9c00bc7947 */ /* 0x000fea000383ffff */
.L_x_47:
[----:B----4-:R-:W-:-:S07]  /*8a60*/  MOV R0, UR5 ;  /* 0x0000000500007c02 */ /* 0x010fce0008000f00 */
.L_x_155:
[----:B-1----:R1:W2:Y:S02]  /*8a70*/  SYNCS.PHASECHK.TRANS64.TRYWAIT P0, [R0+URZ], R3 ;  /* 0x00000003000075a7 */ /* 0x0022a400080011ff */
[----:B--2---:R-:W-:Y:S05]  /*8a80*/  @!P0 NANOSLEEP.SYNCS 0x989680 ;  /* 0x009896800000895d */ /* 0x004fea0003900000 */
[----:B------:R-:W2:Y:S02]  /*8a90*/  @!P0 SYNCS.PHASECHK.TRANS64 P0, [R0+URZ], R3 ;  /* 0x00000003000085a7 */ /* 0x000ea400080010ff */
[----:B--2---:R-:W-:Y:S05]  /*8aa0*/  @!P0 BRA `(.L_x_155) ;  /* 0xfffffffc00f08947 */ /* 0x004fea000383ffff */
[----:B------:R-:W-:Y:S05]  /*8ab0*/  BRA `(.L_x_156) ;  /* 0xffffff9c00c87947 */ /* 0x000fea000383ffff */
.L_x_50:
[----:B-1----:R1:W2:Y:S02]  /*8ac0*/  SYNCS.PHASECHK.TRANS64.TRYWAIT P0, [R0+URZ+0x160], R4 ;  /* 0x00016004000075a7 */ /* 0x0022a400080011ff */
[----:B--2---:R-:W-:Y:S05]  /*8ad0*/  @!P0 NANOSLEEP.SYNCS 0x989680 ;  /* 0x009896800000895d */ /* 0x004fea0003900000 */
[----:B------:R-:W2:Y:S02]  /*8ae0*/  @!P0 SYNCS.PHASECHK.TRANS64 P0, [R0+URZ+0x160], R4 ;  /* 0x00016004000085a7 */ /* 0x000ea400080010ff */
[----:B--2---:R-:W-:Y:S05]  /*8af0*/  @!P0 BRA `(.L_x_50) ;  /* 0xfffffffc00f08947 */ /* 0x004fea000383ffff */
[----:B------:R-:W-:Y:S05]  /*8b00*/  BRA `(.L_x_157) ;  /* 0xffffffa000247947 */ /* 0x000fea000383ffff */
.L_x_51:
[----:B------:R-:W-:-:S07]  /*8b10*/  MOV R0, UR5 ;  /* 0x0000000500007c02 */ /* 0x000fce0008000f00 */
.L_x_158:
[----:B-1----:R1:W2:Y:S02]  /*8b20*/  SYNCS.PHASECHK.TRANS64.TRYWAIT P0, [R0+URZ+0x110], R5 ;  /* 0x00011005000075a7 */ /* 0x0022a400080011ff */
[----:B--2---:R-:W-:Y:S05]  /*8b30*/  @!P0 NANOSLEEP.SYNCS 0x989680 ;  /* 0x009896800000895d */ /* 0x004fea0003900000 */
[----:B------:R-:W2:Y:S02]  /*8b40*/  @!P0 SYNCS.PHASECHK.TRANS64 P0, [R0+URZ+0x110], R5 ;  /* 0x00011005000085a7 */ /* 0x000ea400080010ff */
[----:B--2---:R-:W-:Y:S05]  /*8b50*/  @!P0 BRA `(.L_x_158) ;  /* 0xfffffffc00f08947 */ /* 0x004fea000383ffff */
[----:B------:R-:W-:Y:S05]  /*8b60*/  BRA `(.L_x_159) ;  /* 0xffffffa000347947 */ /* 0x000fea000383ffff */
.L_x_52:
[----:B-1----:R1:W2:Y:S02]  /*8b70*/  SYNCS.PHASECHK.TRANS64.TRYWAIT P1, [R0+URZ+0x100], R4 ;  /* 0x00010004000075a7 */ /* 0x0022a400080211ff */
[----:B--2---:R-:W-:Y:S05]  /*8b80*/  @!P1 NANOSLEEP.SYNCS 0x989680 ;  /* 0x009896800000995d */ /* 0x004fea0003900000 */
[----:B------:R-:W2:Y:S02]  /*8b90*/  @!P1 SYNCS.PHASECHK.TRANS64 P1, [R0+URZ+0x100], R4 ;  /* 0x00010004000095a7 */ /* 0x000ea400080210ff */
[----:B--2---:R-:W-:Y:S05]  /*8ba0*/  @!P1 BRA `(.L_x_52) ;  /* 0xfffffffc00f09947 */ /* 0x004fea000383ffff */
[----:B------:R-:W-:Y:S05]  /*8bb0*/  BRA `(.L_x_160) ;  /* 0xffffffa000647947 */ /* 0x000fea000383ffff */
.L_x_55:
[----:B------:R-:W-:-:S07]  /*8bc0*/  MOV R0, UR5 ;  /* 0x0000000500007c02 */ /* 0x000fce0008000f00 */
.L_x_161:
[----:B-1----:R1:W2:Y:S02]  /*8bd0*/  SYNCS.PHASECHK.TRANS64.TRYWAIT P0, [R0+URZ+0x110], R2 ;  /* 0x00011002000075a7 */ /* 0x0022a400080011ff */
[----:B--2---:R-:W-:Y:S05]  /*8be0*/  @!P0 NANOSLEEP.SYNCS 0x989680 ;  /* 0x009896800000895d */ /* 0x004fea0003900000 */
[----:B------:R-:W2:Y:S02]  /*8bf0*/  @!P0 SYNCS.PHASECHK.TRANS64 P0, [R0+URZ+0x110], R2 ;  /* 0x00011002000085a7 */ /* 0x000ea400080010ff */
[----:B--2---:R-:W-:Y:S05]  /*8c00*/  @!P0 BRA `(.L_x_161) ;  /* 0xfffffffc00f08947 */ /* 0x004fea000383ffff */
[----:B------:R-:W-:Y:S05]  /*8c10*/  BRA `(.L_x_54) ;  /* 0xffffffa000b87947 */ /* 0x000fea000383ffff */
.L_x_62:
[----:B-1----:R1:W2:Y:S02]  /*8c20*/  SYNCS.PHASECHK.TRANS64.TRYWAIT P1, [R0+URZ+0x100], R2 ;  /* 0x00010002000075a7 */ /* 0x0022a400080211ff */
[----:B--2---:R-:W-:Y:S05]  /*8c30*/  @!P1 NANOSLEEP.SYNCS 0x989680 ;  /* 0x009896800000995d */ /* 0x004fea0003900000 */
[----:B------:R-:W2:Y:S02]  /*8c40*/  @!P1 SYNCS.PHASECHK.TRANS64 P1, [R0+URZ+0x100], R2 ;  /* 0x00010002000095a7 */ /* 0x000ea400080210ff */
[----:B--2---:R-:W-:Y:S05]  /*8c50*/  @!P1 BRA `(.L_x_62) ;  /* 0xfffffffc00f09947 */ /* 0x004fea000383ffff */
[----:B------:R-:W-:Y:S05]  /*8c60*/  BRA `(.L_x_162) ;  /* 0xffffffa800187947 */ /* 0x000fea000383ffff */
.L_x_63:
[----:B------:R-:W-:-:S07]  /*8c70*/  MOV R2, UR14 ;  /* 0x0000000e00027c02 */ /* 0x000fce0008000f00 */
.L_x_163:
[----:B-1----:R1:W2:Y:S02]  /*8c80*/  SYNCS.PHASECHK.TRANS64.TRYWAIT P0, [R2+URZ+0x140], R0 ;  /* 0x00014000020075a7 */ /* 0x0022a400080011ff */
[----:B--2---:R-:W-:Y:S05]  /*8c90*/  @!P0 NANOSLEEP.SYNCS 0x989680 ;  /* 0x009896800000895d */ /* 0x004fea0003900000 */
[----:B------:R-:W2:Y:S02]  /*8ca0*/  @!P0 SYNCS.PHASECHK.TRANS64 P0, [R2+URZ+0x140], R0 ;  /* 0x00014000020085a7 */ /* 0x000ea400080010ff */
[----:B--2---:R-:W-:Y:S05]  /*8cb0*/  @!P0 BRA `(.L_x_163) ;  /* 0xfffffffc00f08947 */ /* 0x004fea000383ffff */
[----:B------:R-:W-:Y:S05]  /*8cc0*/  BRA `(.L_x_164) ;  /* 0xffffffa800647947 */ /* 0x000fea000383ffff */
.L_x_66:
[----:B------:R-:W-:Y:S07]  /*8cd0*/  MOV R0, UR7 ;  /* 0x0000000700007c02 */ /* 0x000fee0008000f00 */
.L_x_165:
[----:B-1----:R1:W2:Y:S02]  /*8ce0*/  SYNCS.PHASECHK.TRANS64.TRYWAIT P0, [R0+URZ], R2 ;  /* 0x00000002000075a7 */ /* 0x0022a400080011ff */
[----:B--2---:R-:W-:Y:S05]  /*8cf0*/  @!P0 NANOSLEEP.SYNCS 0x989680 ;  /* 0x009896800000895d */ /* 0x004fea0003900000 */
[----:B------:R-:W2:Y:S02]  /*8d00*/  @!P0 SYNCS.PHASECHK.TRANS64 P0, [R0+URZ], R2 ;  /* 0x00000002000085a7 */ /* 0x000ea400080010ff */
[----:B--2---:R-:W-:Y:S05]  /*8d10*/  @!P0 BRA `(.L_x_165) ;  /* 0xfffffffc00f08947 */ /* 0x004fea000383ffff */
[----:B------:R-:W-:Y:S05]  /*8d20*/  BRA `(.L_x_65) ;  /* 0xffffffa800807947 */ /* 0x000fea000383ffff */
.L_x_69:
[----:B------:R-:W-:-:S07]  /*8d30*/  MOV R0, UR5 ;  /* 0x0000000500007c02 */ /* 0x000fce0008000f00 */
.L_x_166:
[----:B--2---:R2:W3:Y:S02]  /*8d40*/  SYNCS.PHASECHK.TRANS64.TRYWAIT P0, [R0+URZ], R2 ;  /* 0x00000002000075a7 */ /* 0x0044e400080011ff */
[----:B---3--:R-:W-:Y:S05]  /*8d50*/  @!P0 NANOSLEEP.SYNCS 0x989680 ;  /* 0x009896800000895d */ /* 0x008fea0003900000 */
[----:B------:R-:W3:Y:S02]  /*8d60*/  @!P0 SYNCS.PHASECHK.TRANS64 P0, [R0+URZ], R2 ;  /* 0x00000002000085a7 */ /* 0x000ee400080010ff */
[----:B---3--:R-:W-:Y:S05]  /*8d70*/  @!P0 BRA `(.L_x_166) ;  /* 0xfffffffc00f08947 */ /* 0x008fea000383ffff */
[----:B------:R-:W-:Y:S05]  /*8d80*/  BRA `(.L_x_167) ;  /* 0xffffffac00347947 */ /* 0x000fea000383ffff */
.L_x_70:
[----:B------:R-:W-:-:S07]  /*8d90*/  MOV R0, UR5 ;  /* 0x0000000500007c02 */ /* 0x000fce0008000f00 */
.L_x_168:
[----:B--2---:R2:W3:Y:S02]  /*8da0*/  SYNCS.PHASECHK.TRANS64.TRYWAIT P0, [R0+URZ], R3 ;  /* 0x00000003000075a7 */ /* 0x0044e400080011ff */
[----:B---3--:R-:W-:Y:S05]  /*8db0*/  @!P0 NANOSLEEP.SYNCS 0x989680 ;  /* 0x009896800000895d */ /* 0x008fea0003900000 */
[----:B------:R-:W3:Y:S02]  /*8dc0*/  @!P0 SYNCS.PHASECHK.TRANS64 P0, [R0+URZ], R3 ;  /* 0x00000003000085a7 */ /* 0x000ee400080010ff */
[----:B---3--:R-:W-:Y:S05]  /*8dd0*/  @!P0 BRA `(.L_x_168) ;  /* 0xfffffffc00f08947 */ /* 0x008fea000383ffff */
[----:B------:R-:W-:Y:S05]  /*8de0*/  BRA `(.L_x_169) ;  /* 0xffffffac00407947 */ /* 0x000fea000383ffff */
.L_x_71:
[----:B------:R-:W-:-:S07]  /*8df0*/  MOV R0, UR5 ;  /* 0x0000000500007c02 */ /* 0x000fce0008000f00 */
.L_x_170:
[----:B--2---:R2:W3:Y:S02]  /*8e00*/  SYNCS.PHASECHK.TRANS64.TRYWAIT P0, [R0+URZ], R3 ;  /* 0x00000003000075a7 */ /* 0x0044e400080011ff */
[----:B---3--:R-:W-:Y:S05]  /*8e10*/  @!P0 NANOSLEEP.SYNCS 0x989680 ;  /* 0x009896800000895d */ /* 0x008fea0003900000 */
[----:B------:R-:W3:Y:S02]  /*8e20*/  @!P0 SYNCS.PHASECHK.TRANS64 P0, [R0+URZ], R3 ;  /* 0x00000003000085a7 */ /* 0x000ee400080010ff */
[----:B---3--:R-:W-:Y:S05]  /*8e30*/  @!P0 BRA `(.L_x_170) ;  /* 0xfffffffc00f08947 */ /* 0x008fea000383ffff */
[----:B------:R-:W-:Y:S05]  /*8e40*/  BRA `(.L_x_171) ;  /* 0xffffffac004c7947 */ /* 0x000fea000383ffff */
.L_x_72:
[----:B--2---:R-:W-:-:S07]  /*8e50*/  MOV R0, UR6 ;  /* 0x0000000600007c02 */ /* 0x004fce0008000f00 */
.L_x_172:
[----:B--2---:R2:W3:Y:S02]  /*8e60*/  SYNCS.PHASECHK.TRANS64.TRYWAIT P0, [R0+URZ], R2 ;  /* 0x00000002000075a7 */ /* 0x0044e400080011ff */
[----:B---3--:R-:W-:Y:S05]  /*8e70*/  @!P0 NANOSLEEP.SYNCS 0x989680 ;  /* 0x009896800000895d */ /* 0x008fea0003900000 */
[----:B------:R-:W3:Y:S02]  /*8e80*/  @!P0 SYNCS.PHASECHK.TRANS64 P0, [R0+URZ], R2 ;  /* 0x00000002000085a7 */ /* 0x000ee400080010ff */
[----:B---3--:R-:W-:Y:S05]  /*8e90*/  @!P0 BRA `(.L_x_172) ;  /* 0xfffffffc00f08947 */ /* 0x008fea000383ffff */
[----:B------:R-:W-:Y:S05]  /*8ea0*/  BRA `(.L_x_173) ;  /* 0xffffffac00587947 */ /* 0x000fea000383ffff */
.L_x_77:
[----:B--2---:R2:W3:Y:S02]  /*8eb0*/  SYNCS.PHASECHK.TRANS64.TRYWAIT P0, [R0+URZ+0x100], R2 ;  /* 0x00010002000075a7 */ /* 0x0044e400080011ff */
[----:B---3--:R-:W-:Y:S05]  /*8ec0*/  @!P0 NANOSLEEP.SYNCS 0x989680 ;  /* 0x009896800000895d */ /* 0x008fea0003900000 */
[----:B------:R-:W3:Y:S02]  /*8ed0*/  @!P0 SYNCS.PHASECHK.TRANS64 P0, [R0+URZ+0x100], R2 ;  /* 0x00010002000085a7 */ /* 0x000ee400080010ff */
[----:B---3--:R-:W-:Y:S05]  /*8ee0*/  @!P0 BRA `(.L_x_77) ;  /* 0xfffffffc00f08947 */ /* 0x008fea000383ffff */
[----:B------:R-:W-:Y:S05]  /*8ef0*/  BRA `(.L_x_174) ;  /* 0xffffffb000607947 */ /* 0x000fea000383ffff */
.L_x_80:
[----:B------:R-:W-:Y:S07]  /*8f00*/  MOV R0, UR7 ;  /* 0x0000000700007c02 */ /* 0x000fee0008000f00 */
.L_x_175:
[----:B--2---:R2:W3:Y:S02]  /*8f10*/  SYNCS.PHASECHK.TRANS64.TRYWAIT P0, [R0+URZ+0xf8], R2 ;  /* 0x0000f802000075a7 */ /* 0x0044e400080011ff */
[----:B---3--:R-:W-:Y:S05]  /*8f20*/  @!P0 NANOSLEEP.SYNCS 0x989680 ;  /* 0x009896800000895d */ /* 0x008fea0003900000 */
[----:B------:R-:W3:Y:S02]  /*8f30*/  @!P0 SYNCS.PHASECHK.TRANS64 P0, [R0+URZ+0xf8], R2 ;  /* 0x0000f802000085a7 */ /* 0x000ee400080010ff */
[----:B---3--:R-:W-:Y:S05]  /*8f40*/  @!P0 BRA `(.L_x_175) ;  /* 0xfffffffc00f08947 */ /* 0x008fea000383ffff */
[----:B------:R-:W-:Y:S05]  /*8f50*/  BRA `(.L_x_79) ;  /* 0xffffffb400407947 */ /* 0x000fea000383ffff */
.L_x_83:
[----:B------:R-:W-:Y:S07]  /*8f60*/  MOV R0, UR7 ;  /* 0x0000000700007c02 */ /* 0x000fee0008000f00 */
.L_x_176:
[----:B-1----:R1:W2:Y:S02]  /*8f70*/  SYNCS.PHASECHK.TRANS64.TRYWAIT P0, [R0+URZ+0xd8], R14 ;  /* 0x0000d80e000075a7 */ /* 0x0022a400080011ff */
[----:B--2---:R-:W-:Y:S05]  /*8f80*/  @!P0 NANOSLEEP.SYNCS 0x989680 ;  /* 0x009896800000895d */ /* 0x004fea0003900000 */
[----:B------:R-:W2:Y:S02]  /*8f90*/  @!P0 SYNCS.PHASECHK.TRANS64 P0, [R0+URZ+0xd8], R14 ;  /* 0x0000d80e000085a7 */ /* 0x000ea400080010ff */
[----:B--2---:R-:W-:Y:S05]  /*8fa0*/  @!P0 BRA `(.L_x_176) ;  /* 0xfffffffc00f08947 */ /* 0x004fea000383ffff */
[----:B------:R-:W-:Y:S05]  /*8fb0*/  BRA `(.L_x_177) ;  /* 0xffffffb400b87947 */ /* 0x000fea000383ffff */
.L_x_84:
[----:B------:R-:W-:Y:S07]  /*8fc0*/  MOV R0, UR7 ;  /* 0x0000000700007c02 */ /* 0x000fee0008000f00 */
.L_x_178:
[----:B-1----:R1:W2:Y:S02]  /*8fd0*/  SYNCS.PHASECHK.TRANS64.TRYWAIT P0, [R0+URZ+0xe0], R14 ;  /* 0x0000e00e000075a7 */ /* 0x0022a400080011ff */
[----:B--2---:R-:W-:Y:S05]  /*8fe0*/  @!P0 NANOSLEEP.SYNCS 0x989680 ;  /* 0x009896800000895d */ /* 0x004fea0003900000 */
[----:B------:R-:W2:Y:S02]  /*8ff0*/  @!P0 SYNCS.PHASECHK.TRANS64 P0, [R0+URZ+0xe0], R14 ;  /* 0x0000e00e000085a7 */ /* 0x000ea400080010ff */
[----:B--2---:R-:W-:Y:S05]  /*9000*/  @!P0 BRA `(.L_x_178) ;  /* 0xfffffffc00f08947 */ /* 0x004fea000383ffff */
[----:B------:R-:W-:Y:S05]  /*9010*/  BRA `(.L_x_179) ;  /* 0xffffffb400f47947 */ /* 0x000fea000383ffff */
.L_x_85:
[----:B------:R-:W-:Y:S07]  /*9020*/  MOV R0, UR7 ;  /* 0x0000000700007c02 */ /* 0x000fee0008000f00 */
.L_x_180:
[----:B-1----:R1:W2:Y:S02]  /*9030*/  SYNCS.PHASECHK.TRANS64.TRYWAIT P0, [R0+URZ+0xe8], R14 ;  /* 0x0000e80e000075a7 */ /* 0x0022a400080011ff */
[----:B--2---:R-:W-:Y:S05]  /*9040*/  @!P0 NANOSLEEP.SYNCS 0x989680 ;  /* 0x009896800000895d */ /* 0x004fea0003900000 */
[----:B------:R-:W2:Y:S02]  /*9050*/  @!P0 SYNCS.PHASECHK.TRANS64 P0, [R0+URZ+0xe8], R14 ;  /* 0x0000e80e000085a7 */ /* 0x000ea400080010ff */
[----:B--2---:R-:W-:Y:S05]  /*9060*/  @!P0 BRA `(.L_x_180) ;  /* 0xfffffffc00f08947 */ /* 0x004fea000383ffff */
[----:B------:R-:W-:Y:S05]  /*9070*/  BRA `(.L_x_181) ;  /* 0xffffffb800787947 */ /* 0x000fea000383ffff */
.L_x_87:
[----:B------:R-:W-:-:S07]  /*9080*/  MOV R0, UR7 ;  /* 0x0000000700007c02 */ /* 0x000fce0008000f00 */
.L_x_182:
[----:B-1----:R1:W3:Y:S02]  /*9090*/  SYNCS.PHASECHK.TRANS64.TRYWAIT P0, [R0+URZ+0xd8], R2 ;  /* 0x0000d802000075a7 */ /* 0x0022e400080011ff */
[----:B---3--:R-:W-:Y:S05]  /*90a0*/  @!P0 NANOSLEEP.SYNCS 0x989680 ;  /* 0x009896800000895d */ /* 0x008fea0003900000 */
[----:B------:R-:W3:Y:S02]  /*90b0*/  @!P0 SYNCS.PHASECHK.TRANS64 P0, [R0+URZ+0xd8], R2 ;  /* 0x0000d802000085a7 */ /* 0x000ee400080010ff */
[----:B---3--:R-:W-:Y:S05]  /*90c0*/  @!P0 BRA `(.L_x_182) ;  /* 0xfffffffc00f08947 */ /* 0x008fea000383ffff */
[----:B------:R-:W-:Y:S05]  /*90d0*/  BRA `(.L_x_183) ;  /* 0xffffffb800e87947 */ /* 0x000fea000383ffff */
.L_x_88:
[----:B-1----:R-:W-:-:S07]  /*90e0*/  MOV R0, UR7 ;  /* 0x0000000700007c02 */ /* 0x002fce0008000f00 */
.L_x_184:
[----:B-1----:R1:W3:Y:S02]  /*90f0*/  SYNCS.PHASECHK.TRANS64.TRYWAIT P0, [R0+URZ+0xe0], R2 ;  /* 0x0000e002000075a7 */ /* 0x0022e400080011ff */
[----:B---3--:R-:W-:Y:S05]  /*9100*/  @!P0 NANOSLEEP.SYNCS 0x989680 ;  /* 0x009896800000895d */ /* 0x008fea0003900000 */
[----:B------:R-:W3:Y:S02]  /*9110*/  @!P0 SYNCS.PHASECHK.TRANS64 P0, [R0+URZ+0xe0], R2 ;  /* 0x0000e002000085a7 */ /* 0x000ee400080010ff */
[----:B---3--:R-:W-:Y:S05]  /*9120*/  @!P0 BRA `(.L_x_184) ;  /* 0xfffffffc00f08947 */ /* 0x008fea000383ffff */
[----:B------:R-:W-:Y:S05]  /*9130*/  BRA `(.L_x_185) ;  /* 0xffffffb800d87947 */ /* 0x000fea000383ffff */
.L_x_90:
[----:B--2---:R2:W4:Y:S02]  /*9140*/  SYNCS.PHASECHK.TRANS64.TRYWAIT P0, [R0+URZ+0x100], R2 ;  /* 0x00010002000075a7 */ /* 0x00452400080011ff */
[----:B----4-:R-:W-:Y:S05]  /*9150*/  @!P0 NANOSLEEP.SYNCS 0x989680 ;  /* 0x009896800000895d */ /* 0x010fea0003900000 */
[----:B------:R-:W4:Y:S02]  /*9160*/  @!P0 SYNCS.PHASECHK.TRANS64 P0, [R0+URZ+0x100], R2 ;  /* 0x00010002000085a7 */ /* 0x000f2400080010ff */
[----:B----4-:R-:W-:Y:S05]  /*9170*/  @!P0 BRA `(.L_x_90) ;  /* 0xfffffffc00f08947 */ /* 0x010fea000383ffff */
[----:B------:R-:W-:Y:S05]  /*9180*/  BRA `(.L_x_186) ;  /* 0xffffffbc00ac7947 */ /* 0x000fea000383ffff */
.L_x_101:
[----:B-1----:R-:W-:Y:S04]  /*9190*/  MOV R0, UR48 ;  /* 0x0000003000007c02 */ /* 0x002fe80008000f00 */
[----:B------:R1:W3:Y:S03]  /*91a0*/  SYNCS.PHASECHK.TRANS64.TRYWAIT P1, [R0+URZ+0xc0], R3 ;  /* 0x0000c003000075a7 */ /* 0x0002e600080211ff */
[----:B---3--:R-:W-:Y:S05]  /*91b0*/  @!P1 NANOSLEEP.SYNCS 0x989680 ;  /* 0x009896800000995d */ /* 0x008fea0003900000 */
[----:B------:R-:W3:Y:S02]  /*91c0*/  @!P1 SYNCS.PHASECHK.TRANS64 P1, [R0+URZ+0xc0], R3 ;  /* 0x0000c003000095a7 */ /* 0x000ee400080210ff */
[----:B---3--:R-:W-:Y:S05]  /*91d0*/  @!P1 BRA `(.L_x_101) ;  /* 0xfffffffc00ec9947 */ /* 0x008fea000383ffff */
[----:B------:R-:W-:Y:S05]  /*91e0*/  BRA `(.L_x_100) ;  /* 0xffffffc800e07947 */ /* 0x000fea000383ffff */
.L_x_103:
[----:B-1----:R1:W2:Y:S02]  /*91f0*/  SYNCS.PHASECHK.TRANS64.TRYWAIT P0, [R64+URZ+0x120], R2 ;  /* 0x00012002400075a7 */ /* 0x0022a400080011ff */
[----:B--2---:R-:W-:Y:S05]  /*9200*/  @!P0 NANOSLEEP.SYNCS 0x989680 ;  /* 0x009896800000895d */ /* 0x004fea0003900000 */
[----:B------:R-:W2:Y:S02]  /*9210*/  @!P0 SYNCS.PHASECHK.TRANS64 P0, [R64+URZ+0x120], R2 ;  /* 0x00012002400085a7 */ /* 0x000ea400080010ff */
[----:B--2---:R-:W-:Y:S05]  /*9220*/  @!P0 BRA `(.L_x_103) ;  /* 0xfffffffc00f08947 */ /* 0x004fea000383ffff */
[----:B------:R-:W-:Y:S05]  /*9230*/  BRA `(.L_x_102) ;  /* 0xffffffcc000c7947 */ /* 0x000fea000383ffff */
.L_x_112:
[----:B--2---:R2:W3:Y:S02]  /*9240*/  SYNCS.PHASECHK.TRANS64.TRYWAIT P0, [R2+URZ+0xc0], R0 ;  /* 0x0000c000020075a7 */ /* 0x0044e400080011ff */
[----:B---3--:R-:W-:Y:S05]  /*9250*/  @!P0 NANOSLEEP.SYNCS 0x989680 ;  /* 0x009896800000895d */ /* 0x008fea0003900000 */
[----:B------:R-:W3:Y:S02]  /*9260*/  @!P0 SYNCS.PHASECHK.TRANS64 P0, [R2+URZ+0xc0], R0 ;  /* 0x0000c000020085a7 */ /* 0x000ee400080010ff */
[----:B---3--:R-:W-:Y:S05]  /*9270*/  @!P0 BRA `(.L_x_112) ;  /* 0xfffffffc00f08947 */ /* 0x008fea000383ffff */
[----:B------:R-:W-:Y:S05]  /*9280*/  BRA `(.L_x_111) ;  /* 0xffffffd400f47947 */ /* 0x000fea000383ffff */
.L_x_121:
[----:B--2---:R2:W3:Y:S02]  /*9290*/  SYNCS.PHASECHK.TRANS64.TRYWAIT P0, [R4+URZ+0xc0], R0 ;  /* 0x0000c000040075a7 */ /* 0x0044e400080011ff */
[----:B---3--:R-:W-:Y:S05]  /*92a0*/  @!P0 NANOSLEEP.SYNCS 0x989680 ;  /* 0x009896800000895d */ /* 0x008fea0003900000 */
[----:B------:R-:W3:Y:S02]  /*92b0*/  @!P0 SYNCS.PHASECHK.TRANS64 P0, [R4+URZ+0xc0], R0 ;  /* 0x0000c000040085a7 */ /* 0x000ee400080010ff */
[----:B---3--:R-:W-:Y:S05]  /*92c0*/  @!P0 BRA `(.L_x_121) ;  /* 0xfffffffc00f08947 */ /* 0x008fea000383ffff */
[----:B------:R-:W-:Y:S05]  /*92d0*/  BRA `(.L_x_120) ;  /* 0xffffffe400007947 */ /* 0x000fea000383ffff */
        .weak           $__internal_0_$__cuda_sm10x_tcgen05_guardrail_trap_col_being_dealloced_not_returned_by_alloc
        .type           $__internal_0_$__cuda_sm10x_tcgen05_guardrail_trap_col_being_dealloced_not_returned_by_alloc,@function
        .size           $__internal_0_$__cuda_sm10x_tcgen05_guardrail_trap_col_being_dealloced_not_returned_by_alloc,($__internal_1_$__cuda_sm10x_tcgen05_guardrail_trap_phase_invalid_during_alloc - $__internal_0_$__cuda_sm10x_tcgen05_guardrail_trap_col_being_dealloced_not_returned_by_alloc)
$__internal_0_$__cuda_sm10x_tcgen05_guardrail_trap_col_being_dealloced_not_returned_by_alloc:
[----:B------:R-:W-:Y:S05]  /*92e0*/  BPT.TRAP 0x1 ;  /* 0x000000040000795c */ /* 0x000fea0000300000 */
[----:B------:R-:W-:-:S04]  /*92f0*/  HFMA2 R3, -RZ, RZ, 0, 0 ;  /* 0x00000000ff037431 */ /* 0x000fc800000001ff */
[----:B------:R-:W-:Y:S05]  /*9300*/  RET.REL.NODEC R2 `(_ZN7cutlass13device_kernelINS_4gemm6kernel13GemmUniversalIN4cute5tupleIJiiiiEEENS1_10collective13CollectiveMmaINS1_35MainloopSm100TmaUmmaWarpSpecializedILi12ELi2ELi4ENS5_IJNS4_1CILi1EEESB_SB_EEEEENS5_IJNSA_ILi64EEENSA_ILi192EEENSA_ILi32EEEEEENS_6half_tENS5_IJlSB_lEEESI_SJ_NS4_8TiledMMAINS4_8MMA_AtomIJNS4_20SM100_MMA_F16BF16_SSISI_SI_fLi64ELi192ELNS4_4UMMA5MajorE0ELSO_0ELNSN_7ScaleInE0ELSP_0EEEEEENS4_6LayoutISC_NS5_IJNSA_ILi0EEEST_ST_EEEEENS5_IJNS4_10UnderscoreESW_SW_EEEEENS4_13SM90_TMA_LOADENS4_14ComposedLayoutINS4_7SwizzleILi2ELi4ELi3EEENS4_18smem_ptr_flag_bitsILi16EEENSS_INS5_IJNSA_ILi8EEESG_EEENS5_IJSG_SB_EEEEEEEvNS4_8identityESZ_S19_vS1A_EENS_8epilogue10collective18CollectiveEpilogueINS1C_23Sm100TmaWarpSpecializedILi3ELi2ELi32ELb1ELb0EEEJSH_NS5_IJNSS_ISE_SB_EES1H_EEESI_SJ_SI_SJ_NS1C_6fusion15FusionCallbacksIS1G_NS1J_17LinearCombinationISI_fSI_fLNS_15FloatRoundStyleE2EEESH_S1I_JEEENS4_5SM1004TMEM4LOAD26SM100_TMEM_LOAD_16dp256b8xESZ_NS10_INS11_ILi3ELi4ELi3EEES14_NSS_INS5_IJS15_SE_EEENS5_IJSE_SB_EEEEEEENS4_17SM75_U32x4_LDSM_NENS4_14SM90_TMA_STOREES1X_NS4_17SM90_U32x4_STSM_NENS4_39AutoVectorizingCopyWithAssumedAlignmentILi128EEEEEEvvEEEEvNT_6ParamsE) ;  /* 0xffffff6c023c7950 */ /* 0x000fea0003c3ffff */
        .weak           $__internal_1_$__cuda_sm10x_tcgen05_guardrail_trap_phase_invalid_during_alloc
        .type           $__internal_1_$__cuda_sm10x_tcgen05_guardrail_trap_phase_invalid_during_alloc,@function
        .size           $__internal_1_$__cuda_sm10x_tcgen05_guardrail_trap_phase_invalid_during_alloc,($__internal_2_$__cuda_sm10x_tcgen05_guardrail_trap_unallocated_columns_being_dealloced - $__internal_1_$__cuda_sm10x_tcgen05_guardrail_trap_phase_invalid_during_alloc)
$__internal_1_$__cuda_sm10x_tcgen05_guardrail_trap_phase_invalid_during_alloc:
[----:B------:R-:W-:Y:S05]  /*9310*/  BPT.TRAP 0x1 ;  /* 0x000000040000795c */ /* 0x000fea0000300000 */
[----:B------:R-:W-:-:S04]  /*9320*/  MOV R3, 0x0 ;  /* 0x0000000000037802 */ /* 0x000fc80000000f00 */
[----:B------:R-:W-:Y:S05]  /*9330*/  RET.REL.NODEC R2 `(_ZN7cutlass13device_kernelINS_4gemm6kernel13GemmUniversalIN4cute5tupleIJiiiiEEENS1_10collective13CollectiveMmaINS1_35MainloopSm100TmaUmmaWarpSpecializedILi12ELi2ELi4ENS5_IJNS4_1CILi1EEESB_SB_EEEEENS5_IJNSA_ILi64EEENSA_ILi192EEENSA_ILi32EEEEEENS_6half_tENS5_IJlSB_lEEESI_SJ_NS4_8TiledMMAINS4_8MMA_AtomIJNS4_20SM100_MMA_F16BF16_SSISI_SI_fLi64ELi192ELNS4_4UMMA5MajorE0ELSO_0ELNSN_7ScaleInE0ELSP_0EEEEEENS4_6LayoutISC_NS5_IJNSA_ILi0EEEST_ST_EEEEENS5_IJNS4_10UnderscoreESW_SW_EEEEENS4_13SM90_TMA_LOADENS4_14ComposedLayoutINS4_7SwizzleILi2ELi4ELi3EEENS4_18smem_ptr_flag_bitsILi16EEENSS_INS5_IJNSA_ILi8EEESG_EEENS5_IJSG_SB_EEEEEEEvNS4_8identityESZ_S19_vS1A_EENS_8epilogue10collective18CollectiveEpilogueINS1C_23Sm100TmaWarpSpecializedILi3ELi2ELi32ELb1ELb0EEEJSH_NS5_IJNSS_ISE_SB_EES1H_EEESI_SJ_SI_SJ_NS1C_6fusion15FusionCallbacksIS1G_NS1J_17LinearCombinationISI_fSI_fLNS_15FloatRoundStyleE2EEESH_S1I_JEEENS4_5SM1004TMEM4LOAD26SM100_TMEM_LOAD_16dp256b8xESZ_NS10_INS11_ILi3ELi4ELi3EEES14_NSS_INS5_IJS15_SE_EEENS5_IJSE_SB_EEEEEEENS4_17SM75_U32x4_LDSM_NENS4_14SM90_TMA_STOREES1X_NS4_17SM90_U32x4_STSM_NENS4_39AutoVectorizingCopyWithAssumedAlignmentILi128EEEEEEvvEEEEvNT_6ParamsE) ;  /* 0xffffff6c02307950 */ /* 0x000fea0003c3ffff */
        .weak           $__internal_2_$__cuda_sm10x_tcgen05_guardrail_trap_unallocated_columns_being_dealloced
        .type           $__internal_2_$__cuda_sm10x_tcgen05_guardrail_trap_unallocated_columns_being_dealloced,@function
        .size           $__internal_2_$__cuda_sm10x_tcgen05_guardrail_trap_unallocated_columns_being_dealloced,(.L_x_188 - $__internal_2_$__cuda_sm10x_tcgen05_guardrail_trap_unallocated_columns_being_dealloced)
$__internal_2_$__cuda_sm10x_tcgen05_guardrail_trap_unallocated_columns_being_dealloced:
[----:B------:R-:W-:Y:S05]  /*9340*/  BPT.TRAP 0x1 ;  /* 0x000000040000795c */ /* 0x000fea0000300000 */
[----:B------:R-:W-:-:S04]  /*9350*/  HFMA2 R3, -RZ, RZ, 0, 0 ;  /* 0x00000000ff037431 */ /* 0x000fc800000001ff */
[----:B------:R-:W-:Y:S05]  /*9360*/  RET.REL.NODEC R2 `(_ZN7cutlass13device_kernelINS_4gemm6kernel13GemmUniversalIN4cute5tupleIJiiiiEEENS1_10collective13CollectiveMmaINS1_35MainloopSm100TmaUmmaWarpSpecializedILi12ELi2ELi4ENS5_IJNS4_1CILi1EEESB_SB_EEEEENS5_IJNSA_ILi64EEENSA_ILi192EEENSA_ILi32EEEEEENS_6half_tENS5_IJlSB_lEEESI_SJ_NS4_8TiledMMAINS4_8MMA_AtomIJNS4_20SM100_MMA_F16BF16_SSISI_SI_fLi64ELi192ELNS4_4UMMA5MajorE0ELSO_0ELNSN_7ScaleInE0ELSP_0EEEEEENS4_6LayoutISC_NS5_IJNSA_ILi0EEEST_ST_EEEEENS5_IJNS4_10UnderscoreESW_SW_EEEEENS4_13SM90_TMA_LOADENS4_14ComposedLayoutINS4_7SwizzleILi2ELi4ELi3EEENS4_18smem_ptr_flag_bitsILi16EEENSS_INS5_IJNSA_ILi8EEESG_EEENS5_IJSG_SB_EEEEEEEvNS4_8identityESZ_S19_vS1A_EENS_8epilogue10collective18CollectiveEpilogueINS1C_23Sm100TmaWarpSpecializedILi3ELi2ELi32ELb1ELb0EEEJSH_NS5_IJNSS_ISE_SB_EES1H_EEESI_SJ_SI_SJ_NS1C_6fusion15FusionCallbacksIS1G_NS1J_17LinearCombinationISI_fSI_fLNS_15FloatRoundStyleE2EEESH_S1I_JEEENS4_5SM1004TMEM4LOAD26SM100_TMEM_LOAD_16dp256b8xESZ_NS10_INS11_ILi3ELi4ELi3EEES14_NSS_INS5_IJS15_SE_EEENS5_IJSE_SB_EEEEEEENS4_17SM75_U32x4_LDSM_NENS4_14SM90_TMA_STOREES1X_NS4_17SM90_U32x4_STSM_NENS4_39AutoVectorizingCopyWithAssumedAlignmentILi128EEEEEEvvEEEEvNT_6ParamsE) ;  /* 0xffffff6c02247950 */ /* 0x000fea0003c3ffff */
.L_x_187:
[----:B------:R-:W-:-:S00]  /*9370*/  BRA `(.L_x_187) ;  /* 0xfffffffc00fc7947 */ /* 0x000fc0000383ffff */
[----:B------:R-:W-:-:S00]  /*9380*/  NOP ;  /* 0x0000000000007918 */ /* 0x000fc00000000000 */
[----:B------:R-:W-:-:S00]  /*9390*/  NOP ;  /* 0x0000000000007918 */ /* 0x000fc00000000000 */
[----:B------:R-:W-:-:S00]  /*93a0*/  NOP ;  /* 0x0000000000007918 */ /* 0x000fc00000000000 */
[----:B------:R-:W-:-:S00]  /*93b0*/  NOP ;  /* 0x0000000000007918 */ /* 0x000fc00000000000 */
[----:B------:R-:W-:-:S00]  /*93c0*/  NOP ;  /* 0x0000000000007918 */ /* 0x000fc00000000000 */
[----:B------:R-:W-:-:S00]  /*93d0*/  NOP ;  /* 0x0000000000007918 */ /* 0x000fc00000000000 */
[----:B------:R-:W-:-:S00]  /*93e0*/  NOP ;  /* 0x0000000000007918 */ /* 0x000fc00000000000 */
[----:B------:R-:W-:-:S00]  /*93f0*/  NOP ;  /* 0x0000000000007918 */ /* 0x000fc00000000000 */
.L_x_188:


//--------------------- .nv.global.init           --------------------------
	.section	.nv.global.init,"aw",@progbits
.nv.global.init:
	.type		$str$27,@object
	.size		$str$27,($str$28 - $str$27)
$str$27:
        /*0000*/ 	.byte	0x28, 0x61, 0x64, 0x64, 0x72, 0x65, 0x73, 0x73, 0x20, 0x26, 0x20, 0x6d, 0x61, 0x73, 0x6b, 0x29
        /*0010*/ 	.byte	0x20, 0x3d, 0x3d, 0x20, 0x30, 0x00
	.type		$str$28,@object
	.size		$str$28,($str$26 - $str$28)
$str$28:
        /*0016*/ 	.byte	0x2f, 0x74, 0x6d, 0x70, 0x2f, 0x63, 0x75, 0x74, 0x6c, 0x61, 0x73, 0x73, 0x5f, 0x73, 0x77, 0x65
        /*0026*/ 	.byte	0x65, 0x70, 0x5f, 0x73, 0x72, 0x63, 0x2f, 0x69, 0x6e, 0x63, 0x6c, 0x75, 0x64, 0x65, 0x2f, 0x63
        /*0036*/ 	.byte	0x75, 0x74, 0x65, 0x2f, 0x70, 0x6f, 0x69, 0x6e, 0x74, 0x65, 0x72, 0x5f, 0x66, 0x6c, 0x61, 0x67
        /*0046*/ 	.byte	0x67, 0x65, 0x64, 0x2e, 0x68, 0x70, 0x70, 0x00
	.type		$str$26,@object
	.size		$str$26,($str$25 - $str$26)
$str$26:
        /*004e*/ 	.byte	0x2f, 0x74, 0x6d, 0x70, 0x2f, 0x63, 0x75, 0x74, 0x6c, 0x61, 0x73, 0x73, 0x5f, 0x73, 0x77, 0x65
        /*005e*/ 	.byte	0x65, 0x70, 0x5f, 0x73, 0x72, 0x63, 0x2f, 0x69, 0x6e, 0x63, 0x6c, 0x75, 0x64, 0x65, 0x2f, 0x63
        /*006e*/ 	.byte	0x75, 0x74, 0x65, 0x2f, 0x61, 0x74, 0x6f, 0x6d, 0x2f, 0x63, 0x6f, 0x70, 0x79, 0x5f, 0x74, 0x72
        /*007e*/ 	.byte	0x61, 0x69, 0x74, 0x73, 0x5f, 0x73, 0x6d, 0x31, 0x30, 0x30, 0x2e, 0x68, 0x70, 0x70, 0x00
	.type		$str$25,@object
	.size		$str$25,(__unnamed_1 - $str$25)
$str$25:
        /*008d*/ 	.byte	0x28, 0x28, 0x75, 0x69, 0x6e, 0x74, 0x33, 0x32, 0x5f, 0x74, 0x28, 0x74, 0x68, 0x72, 0x65, 0x61
        /*009d*/ 	.byte	0x64, 0x49, 0x64, 0x78, 0x2e, 0x78, 0x29, 0x20, 0x2f, 0x20, 0x33, 0x32, 0x29, 0x20, 0x25, 0x20
        /*00ad*/ 	.byte	0x34, 0x29, 0x20, 0x3d, 0x3d, 0x20, 0x28, 0x28, 0x28, 0x74, 0x6d, 0x65, 0x6d, 0x5f, 0x61, 0x64
        /*00bd*/ 	.byte	0x64, 0x72, 0x20, 0x3e, 0x3e, 0x20, 0x31, 0x36, 0x29, 0x20, 0x2f, 0x20, 0x33, 0x32, 0x29, 0x20
        /*00cd*/ 	.byte	0x25, 0x20, 0x34, 0x29, 0x00
	.type		__unnamed_1,@object
	.size		__unnamed_1,(__unnamed_2 - __unnamed_1)
__unnamed_1:
        /*00d2*/ 	.byte	0x61, 0x75, 0x74, 0x6f, 0x20, 0x63, 0x75, 0x74, 0x65, 0x3a, 0x3a, 0x61, 0x73, 0x5f, 0x70, 0x6f
        /* <DEDUP_REMOVED lines=24> */
        /*0262*/ 	.byte	0x3e, 0x3e, 0x3e, 0x5d, 0x00
	.type		__unnamed_2,@object
	.size		__unnamed_2,(.L_2 - __unnamed_2)
__unnamed_2:
        /* <DEDUP_REMOVED lines=46> */
        /*0547*/ 	.byte	0x75, 0x74, 0x65, 0x3a, 0x3a, 0x43, 0x3c, 0x30, 0x3e, 0x3e, 0x3e, 0x3e, 0x5d, 0x00
.L_2:


//--------------------- .nv.shared._ZN7cutlass13device_kernelINS_4gemm6kernel13GemmUniversalIN4cute5tupleIJiiiiEEENS1_10collective13CollectiveMmaINS1_35MainloopSm100TmaUmmaWarpSpecializedILi12ELi2ELi4ENS5_IJNS4_1CILi1EEESB_SB_EEEEENS5_IJNSA_ILi64EEENSA_ILi192EEENSA_ILi32EEEEEENS_6half_tENS5_IJlSB_lEEESI_SJ_NS4_8TiledMMAINS4_8MMA_AtomIJNS4_20SM100_MMA_F16BF16_SSISI_SI_fLi64ELi192ELNS4_4UMMA5MajorE0ELSO_0ELNSN_7ScaleInE0ELSP_0EEEEEENS4_6LayoutISC_NS5_IJNSA_ILi0EEEST_ST_EEEEENS5_IJNS4_10UnderscoreESW_SW_EEEEENS4_13SM90_TMA_LOADENS4_14ComposedLayoutINS4_7SwizzleILi2ELi4ELi3EEENS4_18smem_ptr_flag_bitsILi16EEENSS_INS5_IJNSA_ILi8EEESG_EEENS5_IJSG_SB_EEEEEEEvNS4_8identityESZ_S19_vS1A_EENS_8epilogue10collective18CollectiveEpilogueINS1C_23Sm100TmaWarpSpecializedILi3ELi2ELi32ELb1ELb0EEEJSH_NS5_IJNSS_ISE_SB_EES1H_EEESI_SJ_SI_SJ_NS1C_6fusion15FusionCallbacksIS1G_NS1J_17LinearCombinationISI_fSI_fLNS_15FloatRoundStyleE2EEESH_S1I_JEEENS4_5SM1004TMEM4LOAD26SM100_TMEM_LOAD_16dp256b8xESZ_NS10_INS11_ILi3ELi4ELi3EEES14_NSS_INS5_IJS15_SE_EEENS5_IJSE_SB_EEEEEEENS4_17SM75_U32x4_LDSM_NENS4_14SM90_TMA_STOREES1X_NS4_17SM90_U32x4_STSM_NENS4_39AutoVectorizingCopyWithAssumedAlignmentILi128EEEEEEvvEEEEvNT_6ParamsE --------------------------
	.section	.nv.shared._ZN7cutlass13device_kernelINS_4gemm6kernel13GemmUniversalIN4cute5tupleIJiiiiEEENS1_10collective13CollectiveMmaINS1_35MainloopSm100TmaUmmaWarpSpecializedILi12ELi2ELi4ENS5_IJNS4_1CILi1EEESB_SB_EEEEENS5_IJNSA_ILi64EEENSA_ILi192EEENSA_ILi32EEEEEENS_6half_tENS5_IJlSB_lEEESI_SJ_NS4_8TiledMMAINS4_8MMA_AtomIJNS4_20SM100_MMA_F16BF16_SSISI_SI_fLi64ELi192ELNS4_4UMMA5MajorE0ELSO_0ELNSN_7ScaleInE0ELSP_0EEEEEENS4_6LayoutISC_NS5_IJNSA_ILi0EEEST_ST_EEEEENS5_IJNS4_10UnderscoreESW_SW_EEEEENS4_13SM90_TMA_LOADENS4_14ComposedLayoutINS4_7SwizzleILi2ELi4ELi3EEENS4_18smem_ptr_flag_bitsILi16EEENSS_INS5_IJNSA_ILi8EEESG_EEENS5_IJSG_SB_EEEEEEEvNS4_8identityESZ_S19_vS1A_EENS_8epilogue10collective18CollectiveEpilogueINS1C_23Sm100TmaWarpSpecializedILi3ELi2ELi32ELb1ELb0EEEJSH_NS5_IJNSS_ISE_SB_EES1H_EEESI_SJ_SI_SJ_NS1C_6fusion15FusionCallbacksIS1G_NS1J_17LinearCombinationISI_fSI_fLNS_15FloatRoundStyleE2EEESH_S1I_JEEENS4_5SM1004TMEM4LOAD26SM100_TMEM_LOAD_16dp256b8xESZ_NS10_INS11_ILi3ELi4ELi3EEES14_NSS_INS5_IJS15_SE_EEENS5_IJSE_SB_EEEEEEENS4_17SM75_U32x4_LDSM_NENS4_14SM90_TMA_STOREES1X_NS4_17SM90_U32x4_STSM_NENS4_39AutoVectorizingCopyWithAssumedAlignmentILi128EEEEEEvvEEEEvNT_6ParamsE,"aw",@nobits
	.sectionflags	@""
	.align	16
	.zero		1024


//--------------------- .nv.shared.reserved.0     --------------------------
	.section	.nv.shared.reserved.0,"aw",@nobits
	.weak		__nv_reservedSMEM_offset_0_alias
	.size		__nv_reservedSMEM_offset_0_alias, 0, 64
	.other		__nv_reservedSMEM_offset_0_alias,@"STO_CUDA_RESERVED_SHARED STV_DEFAULT"
__nv_reservedSMEM_offset_0_alias:
	.zero		0
.nv.shared.reserved.0:
	.zero		64
	.weak		__nv_reservedSMEM_tcgen05_partition
	.type		__nv_reservedSMEM_tcgen05_partition,@object
	.size		__nv_reservedSMEM_tcgen05_partition,(.L_0 - __nv_reservedSMEM_tcgen05_partition)
__nv_reservedSMEM_tcgen05_partition:
	.zero		32
.L_0:


//--------------------- .nv.global                --------------------------
	.section	.nv.global,"aw",@nobits
.nv.global:
	.type		_ZN39_INTERNAL_a6927050_4_k_cu_5532451a_51154cute1_E,@object
	.size		_ZN39_INTERNAL_a6927050_4_k_cu_5532451a_51154cute1_E,(_ZN39_INTERNAL_a6927050_4_k_cu_5532451a_51154cuda3std3__45__cpo6cbeginE - _ZN39_INTERNAL_a6927050_4_k_cu_5532451a_51154cute1_E)
_ZN39_INTERNAL_a6927050_4_k_cu_5532451a_51154cute1_E:
	.zero		1
	.type		_ZN39_INTERNAL_a6927050_4_k_cu_5532451a_51154cuda3std3__45__cpo6cbeginE,@object
	.size		_ZN39_INTERNAL_a6927050_4_k_cu_5532451a_51154cuda3std3__45__cpo6cbeginE,(_ZN39_INTERNAL_a6927050_4_k_cu_5532451a_51154cuda3std3__48in_placeE - _ZN39_INTERNAL_a6927050_4_k_cu_5532451a_51154cuda3std3__45__cpo6cbeginE)
_ZN39_INTERNAL_a6927050_4_k_cu_5532451a_51154cuda3std3__45__cpo6cbeginE:
	.zero		1
	.type		_ZN39_INTERNAL_a6927050_4_k_cu_5532451a_51154cuda3std3__48in_placeE,@object
	.size		_ZN39_INTERNAL_a6927050_4_k_cu_5532451a_51154cuda3std3__48in_placeE,(_ZN39_INTERNAL_a6927050_4_k_cu_5532451a_51154cuda3std6ranges3__45__cpo9iter_moveE - _ZN39_INTERNAL_a6927050_4_k_cu_5532451a_51154cuda3std3__48in_placeE)
_ZN39_INTERNAL_a6927050_4_k_cu_5532451a_51154cuda3std3__48in_placeE:
	.zero		1
	.type		_ZN39_INTERNAL_a6927050_4_k_cu_5532451a_51154cuda3std6ranges3__45__cpo9iter_moveE,@object
	.size		_ZN39_INTERNAL_a6927050_4_k_cu_5532451a_51154cuda3std6ranges3__45__cpo9iter_moveE,(_ZN39_INTERNAL_a6927050_4_k_cu_5532451a_51154cuda3std3__45__cpo5beginE - _ZN39_INTERNAL_a6927050_4_k_cu_5532451a_51154cuda3std6ranges3__45__cpo9iter_moveE)
_ZN39_INTERNAL_a6927050_4_k_cu_5532451a_51154cuda3std6ranges3__45__cpo9iter_moveE:
	.zero		1
	.type		_ZN39_INTERNAL_a6927050_4_k_cu_5532451a_51154cuda3std3__45__cpo5beginE,@object
	.size		_ZN39_INTERNAL_a6927050_4_k_cu_5532451a_51154cuda3std3__45__cpo5beginE,(_ZN39_INTERNAL_a6927050_4_k_cu_5532451a_51154cuda3std3__441_GLOBAL__N__a6927050_4_k_cu_5532451a_51156ignoreE - _ZN39_INTERNAL_a6927050_4_k_cu_5532451a_51154cuda3std3__45__cpo5beginE)
_ZN39_INTERNAL_a6927050_4_k_cu_5532451a_51154cuda3std3__45__cpo5beginE:
	.zero		1
	.type		_ZN39_INTERNAL_a6927050_4_k_cu_5532451a_51154cuda3std3__441_GLOBAL__N__a6927050_4_k_cu_5532451a_51156ignoreE,@object
	.size		_ZN39_INTERNAL_a6927050_4_k_cu_5532451a_51154cuda3std3__441_GLOBAL__N__a6927050_4_k_cu_5532451a_51156ignoreE,(_ZN39_INTERNAL_a6927050_4_k_cu_5532451a_51154cute7productE - _ZN39_INTERNAL_a6927050_4_k_cu_5532451a_51154cuda3std3__441_GLOBAL__N__a6927050_4_k_cu_5532451a_51156ignoreE)
_ZN39_INTERNAL_a6927050_4_k_cu_5532451a_51154cuda3std3__441_GLOBAL__N__a6927050_4_k_cu_5532451a_51156ignoreE:
	.zero		1
	.type		_ZN39_INTERNAL_a6927050_4_k_cu_5532451a_51154cute7productE,@object
	.size		_ZN39_INTERNAL_a6927050_4_k_cu_5532451a_51154cute7productE,(_ZN39_INTERNAL_a6927050_4_k_cu_5532451a_51154cuda3std3__45__cpo3endE - _ZN39_INTERNAL_a6927050_4_k_cu_5532451a_51154cute7productE)
_ZN39_INTERNAL_a6927050_4_k_cu_5532451a_51154cute7productE:
	.zero		1
	.type		_ZN39_INTERNAL_a6927050_4_k_cu_5532451a_51154cuda3std3__45__cpo3endE,@object
	.size		_ZN39_INTERNAL_a6927050_4_k_cu_5532451a_51154cuda3std3__45__cpo3endE,(_ZN39_INTERNAL_a6927050_4_k_cu_5532451a_51154cuda3std3__419piecewise_constructE - _ZN39_INTERNAL_a6927050_4_k_cu_5532451a_51154cuda3std3__45__cpo3endE)
_ZN39_INTERNAL_a6927050_4_k_cu_5532451a_51154cuda3std3__45__cpo3endE:
	.zero		1
	.type		_ZN39_INTERNAL_a6927050_4_k_cu_5532451a_51154cuda3std3__419piecewise_constructE,@object
	.size		_ZN39_INTERNAL_a6927050_4_k_cu_5532451a_51154cuda3std3__419piecewise_constructE,(_ZN39_INTERNAL_a6927050_4_k_cu_5532451a_51154cuda3std3__45__cpo4cendE - _ZN39_INTERNAL_a6927050_4_k_cu_5532451a_51154cuda3std3__419piecewise_constructE)
_ZN39_INTERNAL_a6927050_4_k_cu_5532451a_51154cuda3std3__419piecewise_constructE:
	.zero		1
	.type		_ZN39_INTERNAL_a6927050_4_k_cu_5532451a_51154cuda3std3__45__cpo4cendE,@object
	.size		_ZN39_INTERNAL_a6927050_4_k_cu_5532451a_51154cuda3std3__45__cpo4cendE,(_ZN39_INTERNAL_a6927050_4_k_cu_5532451a_51154cuda3std6ranges3__45__cpo4swapE - _ZN39_INTERNAL_a6927050_4_k_cu_5532451a_51154cuda3std3__45__cpo4cendE)
_ZN39_INTERNAL_a6927050_4_k_cu_5532451a_51154cuda3std3__45__cpo4cendE:
	.zero		1
	.type		_ZN39_INTERNAL_a6927050_4_k_cu_5532451a_51154cuda3std6ranges3__45__cpo4swapE,@object
	.size		_ZN39_INTERNAL_a6927050_4_k_cu_5532451a_51154cuda3std6ranges3__45__cpo4swapE,(.L_10 - _ZN39_INTERNAL_a6927050_4_k_cu_5532451a_51154cuda3std6ranges3__45__cpo4swapE)
_ZN39_INTERNAL_a6927050_4_k_cu_5532451a_51154cuda3std6ranges3__45__cpo4swapE:
	.zero		1
.L_10:


//--------------------- .nv.constant0._ZN7cutlass13device_kernelINS_4gemm6kernel13GemmUniversalIN4cute5tupleIJiiiiEEENS1_10collective13CollectiveMmaINS1_35MainloopSm100TmaUmmaWarpSpecializedILi12ELi2ELi4ENS5_IJNS4_1CILi1EEESB_SB_EEEEENS5_IJNSA_ILi64EEENSA_ILi192EEENSA_ILi32EEEEEENS_6half_tENS5_IJlSB_lEEESI_SJ_NS4_8TiledMMAINS4_8MMA_AtomIJNS4_20SM100_MMA_F16BF16_SSISI_SI_fLi64ELi192ELNS4_4UMMA5MajorE0ELSO_0ELNSN_7ScaleInE0ELSP_0EEEEEENS4_6LayoutISC_NS5_IJNSA_ILi0EEEST_ST_EEEEENS5_IJNS4_10UnderscoreESW_SW_EEEEENS4_13SM90_TMA_LOADENS4_14ComposedLayoutINS4_7SwizzleILi2ELi4ELi3EEENS4_18smem_ptr_flag_bitsILi16EEENSS_INS5_IJNSA_ILi8EEESG_EEENS5_IJSG_SB_EEEEEEEvNS4_8identityESZ_S19_vS1A_EENS_8epilogue10collective18CollectiveEpilogueINS1C_23Sm100TmaWarpSpecializedILi3ELi2ELi32ELb1ELb0EEEJSH_NS5_IJNSS_ISE_SB_EES1H_EEESI_SJ_SI_SJ_NS1C_6fusion15FusionCallbacksIS1G_NS1J_17LinearCombinationISI_fSI_fLNS_15FloatRoundStyleE2EEESH_S1I_JEEENS4_5SM1004TMEM4LOAD26SM100_TMEM_LOAD_16dp256b8xESZ_NS10_INS11_ILi3ELi4ELi3EEES14_NSS_INS5_IJS15_SE_EEENS5_IJSE_SB_EEEEEEENS4_17SM75_U32x4_LDSM_NENS4_14SM90_TMA_STOREES1X_NS4_17SM90_U32x4_STSM_NENS4_39AutoVectorizingCopyWithAssumedAlignmentILi128EEEEEEvvEEEEvNT_6ParamsE --------------------------
	.section	.nv.constant0._ZN7cutlass13device_kernelINS_4gemm6kernel13GemmUniversalIN4cute5tupleIJiiiiEEENS1_10collective13CollectiveMmaINS1_35MainloopSm100TmaUmmaWarpSpecializedILi12ELi2ELi4ENS5_IJNS4_1CILi1EEESB_SB_EEEEENS5_IJNSA_ILi64EEENSA_ILi192EEENSA_ILi32EEEEEENS_6half_tENS5_IJlSB_lEEESI_SJ_NS4_8TiledMMAINS4_8MMA_AtomIJNS4_20SM100_MMA_F16BF16_SSISI_SI_fLi64ELi192ELNS4_4UMMA5MajorE0ELSO_0ELNSN_7ScaleInE0ELSP_0EEEEEENS4_6LayoutISC_NS5_IJNSA_ILi0EEEST_ST_EEEEENS5_IJNS4_10UnderscoreESW_SW_EEEEENS4_13SM90_TMA_LOADENS4_14ComposedLayoutINS4_7SwizzleILi2ELi4ELi3EEENS4_18smem_ptr_flag_bitsILi16EEENSS_INS5_IJNSA_ILi8EEESG_EEENS5_IJSG_SB_EEEEEEEvNS4_8identityESZ_S19_vS1A_EENS_8epilogue10collective18CollectiveEpilogueINS1C_23Sm100TmaWarpSpecializedILi3ELi2ELi32ELb1ELb0EEEJSH_NS5_IJNSS_ISE_SB_EES1H_EEESI_SJ_SI_SJ_NS1C_6fusion15FusionCallbacksIS1G_NS1J_17LinearCombinationISI_fSI_fLNS_15FloatRoundStyleE2EEESH_S1I_JEEENS4_5SM1004TMEM4LOAD26SM100_TMEM_LOAD_16dp256b8xESZ_NS10_INS11_ILi3ELi4ELi3EEES14_NSS_INS5_IJS15_SE_EEENS5_IJSE_SB_EEEEEEENS4_17SM75_U32x4_LDSM_NENS4_14SM90_TMA_STOREES1X_NS4_17SM90_U32x4_STSM_NENS4_39AutoVectorizingCopyWithAssumedAlignmentILi128EEEEEEvvEEEEvNT_6ParamsE,"a",@progbits
	.sectionflags	@""
	.align	4
.nv.constant0._ZN7cutlass13device_kernelINS_4gemm6kernel13GemmUniversalIN4cute5tupleIJiiiiEEENS1_10collective13CollectiveMmaINS1_35MainloopSm100TmaUmmaWarpSpecializedILi12ELi2ELi4ENS5_IJNS4_1CILi1EEESB_SB_EEEEENS5_IJNSA_ILi64EEENSA_ILi192EEENSA_ILi32EEEEEENS_6half_tENS5_IJlSB_lEEESI_SJ_NS4_8TiledMMAINS4_8MMA_AtomIJNS4_20SM100_MMA_F16BF16_SSISI_SI_fLi64ELi192ELNS4_4UMMA5MajorE0ELSO_0ELNSN_7ScaleInE0ELSP_0EEEEEENS4_6LayoutISC_NS5_IJNSA_ILi0EEEST_ST_EEEEENS5_IJNS4_10UnderscoreESW_SW_EEEEENS4_13SM90_TMA_LOADENS4_14ComposedLayoutINS4_7SwizzleILi2ELi4ELi3EEENS4_18smem_ptr_flag_bitsILi16EEENSS_INS5_IJNSA_ILi8EEESG_EEENS5_IJSG_SB_EEEEEEEvNS4_8identityESZ_S19_vS1A_EENS_8epilogue10collective18CollectiveEpilogueINS1C_23Sm100TmaWarpSpecializedILi3ELi2ELi32ELb1ELb0EEEJSH_NS5_IJNSS_ISE_SB_EES1H_EEESI_SJ_SI_SJ_NS1C_6fusion15FusionCallbacksIS1G_NS1J_17LinearCombinationISI_fSI_fLNS_15FloatRoundStyleE2EEESH_S1I_JEEENS4_5SM1004TMEM4LOAD26SM100_TMEM_LOAD_16dp256b8xESZ_NS10_INS11_ILi3ELi4ELi3EEES14_NSS_INS5_IJS15_SE_EEENS5_IJSE_SB_EEEEEEENS4_17SM75_U32x4_LDSM_NENS4_14SM90_TMA_STOREES1X_NS4_17SM90_U32x4_STSM_NENS4_39AutoVectorizingCopyWithAssumedAlignmentILi128EEEEEEvvEEEEvNT_6ParamsE:
	.zero		2944


//--------------------- SYMBOLS --------------------------

	.type		.nv.reservedSmem.offset0,@object
	.size		.nv.reservedSmem.offset0,0x4
	.type		.nv.reservedSmem.cap,@object
	.size		.nv.reservedSmem.cap,0x4
	.type		__assertfail,@function
